// auto-generated by cutlass_sweep.gemm — config: {"arch": "sm_90", "cluster_m": 1, "cluster_n": 1, "dtype": "e4m3", "dtype_b": "e4m3", "layout": "nt", "stages": 0, "tile_k": 256, "tile_m": 384, "tile_n": 32}
#include "cutlass/cutlass.h"
#include "cutlass/gemm/collective/collective_builder.hpp"
#include "cutlass/gemm/device/gemm_universal_adapter.h"
#include "cutlass/gemm/kernel/gemm_universal.hpp"
#include "cutlass/epilogue/collective/collective_builder.hpp"

using ElemA = cutlass::float_e4m3_t;
using ElemB = cutlass::float_e4m3_t;
using ElemCD = cutlass::float_e4m3_t;
using Acc  = float;
using TileShape    = cute::Shape<cute::_384, cute::_32, cute::_256>;
using ClusterShape = cute::Shape<cute::_1, cute::_1, cute::_1>;

using CollectiveEpilogue = typename cutlass::epilogue::collective::CollectiveBuilder<
    cutlass::arch::Sm90, cutlass::arch::OpClassTensorOp,
    TileShape, ClusterShape,
    cutlass::epilogue::collective::EpilogueTileAuto,
    Acc, Acc,
    ElemCD, cutlass::layout::RowMajor, 128 / cutlass::sizeof_bits<ElemCD>::value,
    ElemCD, cutlass::layout::RowMajor, 128 / cutlass::sizeof_bits<ElemCD>::value,
    cutlass::epilogue::collective::EpilogueScheduleAuto
  >::CollectiveOp;

using CollectiveMainloop = typename cutlass::gemm::collective::CollectiveBuilder<
    cutlass::arch::Sm90, cutlass::arch::OpClassTensorOp,
    ElemA, cutlass::layout::RowMajor, 128 / cutlass::sizeof_bits<ElemA>::value,
    ElemB, cutlass::layout::ColumnMajor, 128 / cutlass::sizeof_bits<ElemB>::value,
    Acc,
    TileShape, ClusterShape,
    cutlass::gemm::collective::StageCountAutoCarveout<static_cast<int>(sizeof(typename CollectiveEpilogue::SharedStorage))>,
    cutlass::gemm::collective::KernelScheduleAuto
  >::CollectiveOp;

using GemmKernel = cutlass::gemm::kernel::GemmUniversal<
    cute::Shape<int,int,int,int>,
    CollectiveMainloop,
    CollectiveEpilogue
>;
using Gemm = cutlass::gemm::device::GemmUniversalAdapter<GemmKernel>;

// Force the device kernel symbol into the cubin without needing a host main.
auto* _anchor = &cutlass::device_kernel<GemmKernel>;


// ===== COMPILED SASS (sm_90a) =====

	.target	sm_90a

	.elftype	@"ET_EXEC"


//--------------------- .note.nv.tkinfo           --------------------------
	.section	.note.nv.tkinfo,"",@"SHT_NOTE"
	.sectionflags	@"SHF_NOTE_NV_TKINFO"
	.tkinfo
        /*0018*/ 	.word	0x00000002
        /*0030*/ 	.string	""
        /*0030*/ 	.string	"ptxas"
        /*0030*/ 	.string	"Cuda compilation tools, release 13.0, V13.0.88"
        /*0030*/ 	.string	"Build cuda_13.0.r13.0/compiler.36424714_0"
        /*0030*/ 	.string	"-arch sm_90a -m 64 "



//--------------------- .note.nv.cuinfo           --------------------------
	.section	.note.nv.cuinfo,"",@"SHT_NOTE"
	.sectionflags	@"SHF_NOTE_NV_CUINFO"
        /*0018*/ 	.short	0x0002
        /*001a*/ 	.short	0x005a
        /*001c*/ 	.short	0x0082
	.zero		2


//--------------------- .nv.info                  --------------------------
	.section	.nv.info,"",@"SHT_CUDA_INFO"
	.align	4


	//----- nvinfo : EIATTR_REGCOUNT
	.align		4
        /*0000*/ 	.byte	0x04, 0x2f
        /*0002*/ 	.short	(.L_12 - .L_11)
	.align		4
.L_11:
        /*0004*/ 	.word	index@(_ZN7cutlass13device_kernelINS_4gemm6kernel13GemmUniversalIN4cute5tupleIJiiiiEEENS1_10collective13CollectiveMmaINS1_37MainloopSm90TmaGmmaWarpSpecializedFP8ILi2ENS5_IJNS4_1CILi1EEESB_SB_EEENS1_35KernelTmaWarpSpecializedCooperativeEEENS5_IJNSA_ILi384EEENSA_ILi32EEENSA_ILi256EEEEEENS_12float_e4m3_tENS5_IJlSB_lEEESJ_SK_NS4_8TiledMMAINS4_8MMA_AtomIJNS4_4SM904GMMA30MMA_64x32x32_F32E4M3E4M3_SS_TNILNSO_7ScaleInE1ELSQ_1EEEEEENS4_6LayoutINS5_IJNSA_ILi2EEESB_SB_EEENS5_IJSB_NSA_ILi0EEESW_EEEEENS5_IJNS4_10UnderscoreESZ_SZ_EEEEENS4_13SM90_TMA_LOADENS4_14ComposedLayoutINS4_7SwizzleILi3ELi4ELi3EEENS4_18smem_ptr_flag_bitsILi8EEENST_INS5_IJNSA_ILi8EEENSA_ILi128EEEEEENS5_IJS19_SB_EEEEEEEvNS4_8identityES12_S1D_vS1E_EENS_8epilogue10collective6detail29Sm90TmaWarpSpecializedAdapterINS1H_15DefaultEpilogueISJ_SK_SK_NS1G_6thread17LinearCombinationISJ_Li1EffLNS1L_9ScaleType4KindE0ELNS_15FloatRoundStyleE2ESJ_EENS1_15EpilogueDefaultEEEEEvvEEEEvNT_6ParamsE)
        /*0008*/ 	.word	0x000000a8


	//----- nvinfo : EIATTR_FRAME_SIZE
	.align		4
.L_12:
        /*000c*/ 	.byte	0x04, 0x11
        /*000e*/ 	.short	(.L_14 - .L_13)
	.align		4
.L_13:
        /*0010*/ 	.word	index@(_ZN7cutlass13device_kernelINS_4gemm6kernel13GemmUniversalIN4cute5tupleIJiiiiEEENS1_10collective13CollectiveMmaINS1_37MainloopSm90TmaGmmaWarpSpecializedFP8ILi2ENS5_IJNS4_1CILi1EEESB_SB_EEENS1_35KernelTmaWarpSpecializedCooperativeEEENS5_IJNSA_ILi384EEENSA_ILi32EEENSA_ILi256EEEEEENS_12float_e4m3_tENS5_IJlSB_lEEESJ_SK_NS4_8TiledMMAINS4_8MMA_AtomIJNS4_4SM904GMMA30MMA_64x32x32_F32E4M3E4M3_SS_TNILNSO_7ScaleInE1ELSQ_1EEEEEENS4_6LayoutINS5_IJNSA_ILi2EEESB_SB_EEENS5_IJSB_NSA_ILi0EEESW_EEEEENS5_IJNS4_10UnderscoreESZ_SZ_EEEEENS4_13SM90_TMA_LOADENS4_14ComposedLayoutINS4_7SwizzleILi3ELi4ELi3EEENS4_18smem_ptr_flag_bitsILi8EEENST_INS5_IJNSA_ILi8EEENSA_ILi128EEEEEENS5_IJS19_SB_EEEEEEEvNS4_8identityES12_S1D_vS1E_EENS_8epilogue10collective6detail29Sm90TmaWarpSpecializedAdapterINS1H_15DefaultEpilogueISJ_SK_SK_NS1G_6thread17LinearCombinationISJ_Li1EffLNS1L_9ScaleType4KindE0ELNS_15FloatRoundStyleE2ESJ_EENS1_15EpilogueDefaultEEEEEvvEEEEvNT_6ParamsE)
        /*0014*/ 	.word	0x00000000


	//----- nvinfo : EIATTR_MIN_STACK_SIZE
	.align		4
.L_14:
        /*0018*/ 	.byte	0x04, 0x12
        /*001a*/ 	.short	(.L_16 - .L_15)
	.align		4
.L_15:
        /*001c*/ 	.word	index@(_ZN7cutlass13device_kernelINS_4gemm6kernel13GemmUniversalIN4cute5tupleIJiiiiEEENS1_10collective13CollectiveMmaINS1_37MainloopSm90TmaGmmaWarpSpecializedFP8ILi2ENS5_IJNS4_1CILi1EEESB_SB_EEENS1_35KernelTmaWarpSpecializedCooperativeEEENS5_IJNSA_ILi384EEENSA_ILi32EEENSA_ILi256EEEEEENS_12float_e4m3_tENS5_IJlSB_lEEESJ_SK_NS4_8TiledMMAINS4_8MMA_AtomIJNS4_4SM904GMMA30MMA_64x32x32_F32E4M3E4M3_SS_TNILNSO_7ScaleInE1ELSQ_1EEEEEENS4_6LayoutINS5_IJNSA_ILi2EEESB_SB_EEENS5_IJSB_NSA_ILi0EEESW_EEEEENS5_IJNS4_10UnderscoreESZ_SZ_EEEEENS4_13SM90_TMA_LOADENS4_14ComposedLayoutINS4_7SwizzleILi3ELi4ELi3EEENS4_18smem_ptr_flag_bitsILi8EEENST_INS5_IJNSA_ILi8EEENSA_ILi128EEEEEENS5_IJS19_SB_EEEEEEEvNS4_8identityES12_S1D_vS1E_EENS_8epilogue10collective6detail29Sm90TmaWarpSpecializedAdapterINS1H_15DefaultEpilogueISJ_SK_SK_NS1G_6thread17LinearCombinationISJ_Li1EffLNS1L_9ScaleType4KindE0ELNS_15FloatRoundStyleE2ESJ_EENS1_15EpilogueDefaultEEEEEvvEEEEvNT_6ParamsE)
        /*0020*/ 	.word	0x00000000
.L_16:


//--------------------- .nv.compat                --------------------------
	.section	.nv.compat,"",@"SHT_CUDA_COMPAT_INFO"
	.align	4
        /*0000*/ 	.byte	0x02, 0x09, 0x01, 0x00, 0x02, 0x02, 0x04, 0x00, 0x02, 0x05, 0x05, 0x00, 0x03, 0x07, 0x01, 0x01
        /*0010*/ 	.byte	0x02, 0x03, 0x01, 0x00, 0x02, 0x06, 0x01, 0x00, 0x04, 0x0b, 0x08, 0x00, 0x00, 0x00, 0x00, 0x00
        /*0020*/ 	.byte	0x00, 0x00, 0x00, 0x00


//--------------------- .nv.info._ZN7cutlass13device_kernelINS_4gemm6kernel13GemmUniversalIN4cute5tupleIJiiiiEEENS1_10collective13CollectiveMmaINS1_37MainloopSm90TmaGmmaWarpSpecializedFP8ILi2ENS5_IJNS4_1CILi1EEESB_SB_EEENS1_35KernelTmaWarpSpecializedCooperativeEEENS5_IJNSA_ILi384EEENSA_ILi32EEENSA_ILi256EEEEEENS_12float_e4m3_tENS5_IJlSB_lEEESJ_SK_NS4_8TiledMMAINS4_8MMA_AtomIJNS4_4SM904GMMA30MMA_64x32x32_F32E4M3E4M3_SS_TNILNSO_7ScaleInE1ELSQ_1EEEEEENS4_6LayoutINS5_IJNSA_ILi2EEESB_SB_EEENS5_IJSB_NSA_ILi0EEESW_EEEEENS5_IJNS4_10UnderscoreESZ_SZ_EEEEENS4_13SM90_TMA_LOADENS4_14ComposedLayoutINS4_7SwizzleILi3ELi4ELi3EEENS4_18smem_ptr_flag_bitsILi8EEENST_INS5_IJNSA_ILi8EEENSA_ILi128EEEEEENS5_IJS19_SB_EEEEEEEvNS4_8identityES12_S1D_vS1E_EENS_8epilogue10collective6detail29Sm90TmaWarpSpecializedAdapterINS1H_15DefaultEpilogueISJ_SK_SK_NS1G_6thread17LinearCombinationISJ_Li1EffLNS1L_9ScaleType4KindE0ELNS_15FloatRoundStyleE2ESJ_EENS1_15EpilogueDefaultEEEEEvvEEEEvNT_6ParamsE --------------------------
	.section	.nv.info._ZN7cutlass13device_kernelINS_4gemm6kernel13GemmUniversalIN4cute5tupleIJiiiiEEENS1_10collective13CollectiveMmaINS1_37MainloopSm90TmaGmmaWarpSpecializedFP8ILi2ENS5_IJNS4_1CILi1EEESB_SB_EEENS1_35KernelTmaWarpSpecializedCooperativeEEENS5_IJNSA_ILi384EEENSA_ILi32EEENSA_ILi256EEEEEENS_12float_e4m3_tENS5_IJlSB_lEEESJ_SK_NS4_8TiledMMAINS4_8MMA_AtomIJNS4_4SM904GMMA30MMA_64x32x32_F32E4M3E4M3_SS_TNILNSO_7ScaleInE1ELSQ_1EEEEEENS4_6LayoutINS5_IJNSA_ILi2EEESB_SB_EEENS5_IJSB_NSA_ILi0EEESW_EEEEENS5_IJNS4_10UnderscoreESZ_SZ_EEEEENS4_13SM90_TMA_LOADENS4_14ComposedLayoutINS4_7SwizzleILi3ELi4ELi3EEENS4_18smem_ptr_flag_bitsILi8EEENST_INS5_IJNSA_ILi8EEENSA_ILi128EEEEEENS5_IJS19_SB_EEEEEEEvNS4_8identityES12_S1D_vS1E_EENS_8epilogue10collective6detail29Sm90TmaWarpSpecializedAdapterINS1H_15DefaultEpilogueISJ_SK_SK_NS1G_6thread17LinearCombinationISJ_Li1EffLNS1L_9ScaleType4KindE0ELNS_15FloatRoundStyleE2ESJ_EENS1_15EpilogueDefaultEEEEEvvEEEEvNT_6ParamsE,"",@"SHT_CUDA_INFO"
	.sectionflags	@""
	.align	4


	//----- nvinfo : EIATTR_CUDA_API_VERSION
	.align		4
        /*0000*/ 	.byte	0x04, 0x37
        /*0002*/ 	.short	(.L_18 - .L_17)
.L_17:
        /*0004*/ 	.word	0x00000082


	//----- nvinfo : EIATTR_KPARAM_INFO
	.align		4
.L_18:
        /*0008*/ 	.byte	0x04, 0x17
        /*000a*/ 	.short	(.L_20 - .L_19)
.L_19:
        /*000c*/ 	.word	0x00000000
        /*0010*/ 	.short	0x0000
        /*0012*/ 	.short	0x0070
        /*0014*/ 	.byte	0x00, 0xf0, 0x01, 0x10


	//----- nvinfo : EIATTR_SPARSE_MMA_MASK
	.align		4
.L_20:
        /*0018*/ 	.byte	0x03, 0x50
        /*001a*/ 	.short	0x0000


	//----- nvinfo : EIATTR_MAXREG_COUNT
	.align		4
        /*001c*/ 	.byte	0x03, 0x1b
        /*001e*/ 	.short	0x00a8


	//----- nvinfo : EIATTR_NUM_BARRIERS
	.align		4
        /*0020*/ 	.byte	0x02, 0x4c
        /*0022*/ 	.byte	0x01
	.zero		1


	//----- nvinfo : EIATTR_MERCURY_ISA_VERSION
	.align		4
        /*0024*/ 	.byte	0x03, 0x5f
        /*0026*/ 	.short	0x0101


	//----- nvinfo : EIATTR_INT_WARP_WIDE_INSTR_OFFSETS
	.align		4
        /*0028*/ 	.byte	0x04, 0x31
        /*002a*/ 	.short	(.L_22 - .L_21)


	//   ....[0]....
.L_21:
        /*002c*/ 	.word	0x000003a0


	//   ....[1]....
        /*0030*/ 	.word	0x000003b0


	//   ....[2]....
        /*0034*/ 	.word	0x00000490


	//----- nvinfo : EIATTR_COOP_GROUP_MASK_REGIDS
	.align		4
.L_22:
        /*0038*/ 	.byte	0x04, 0x29
        /*003a*/ 	.short	(.L_24 - .L_23)


	//   ....[0]....
.L_23:
        /*003c*/ 	.word	0xffffffff


	//   ....[1]....
        /*0040*/ 	.word	0xffffffff


	//   ....[2]....
        /*0044*/ 	.word	0xffffffff


	//   ....[3]....
        /*0048*/ 	.word	0xffffffff


	//   ....[4]....
        /*004c*/ 	.word	0xffffffff


	//----- nvinfo : EIATTR_COOP_GROUP_INSTR_OFFSETS
	.align		4
.L_24:
        /*0050*/ 	.byte	0x04, 0x28
        /*0052*/ 	.short	(.L_26 - .L_25)


	//   ....[0]....
.L_25:
        /*0054*/ 	.word	0x00000060


	//   ....[1]....
        /*0058*/ 	.word	0x00000070


	//   ....[2]....
        /*005c*/ 	.word	0x00000130


	//   ....[3]....
        /*0060*/ 	.word	0x00000280


	//   ....[4]....
        /*0064*/ 	.word	0x00001000


	//----- nvinfo : EIATTR_REG_RECONFIG
	.align		4
.L_26:
        /*0068*/ 	.byte	0x01, 0x54
	.zero		2


	//----- nvinfo : EIATTR_MBARRIER_INSTR_OFFSETS
	.align		4
        /*006c*/ 	.byte	0x04, 0x39
        /*006e*/ 	.short	(.L_28 - .L_27)


	//   ....[0]....
.L_27:
        /*0070*/ 	.word	0x00000230
        /*0074*/ 	.word	0x000000ff
        /*0078*/ 	.word	0x00000000
        /*007c*/ 	.short	0x0100
        /*007e*/ 	.byte	0x08
	.zero		1


	//   ....[1]....
        /*0080*/ 	.word	0x00000240
        /*0084*/ 	.word	0x000000ff
        /*0088*/ 	.word	0x00000010
        /*008c*/ 	.short	0x0100
        /*008e*/ 	.byte	0x08
	.zero		1


	//   ....[2]....
        /*0090*/ 	.word	0x00000250
        /*0094*/ 	.word	0x000000ff
        /*0098*/ 	.word	0x00000008
        /*009c*/ 	.short	0x0100
        /*009e*/ 	.byte	0x08
	.zero		1


	//   ....[3]....
        /*00a0*/ 	.word	0x00000260
        /*00a4*/ 	.word	0x000000ff
        /*00a8*/ 	.word	0x00000018
        /*00ac*/ 	.short	0x0100
        /*00ae*/ 	.byte	0x08
	.zero		1


	//   ....[4]....
        /*00b0*/ 	.word	0x00000500
        /*00b4*/ 	.word	0x000000ff
        /*00b8*/ 	.word	0x00000030
        /*00bc*/ 	.short	0x0100
        /*00be*/ 	.byte	0x06
	.zero		1


	//   ....[5]....
        /*00c0*/ 	.word	0x00000560
        /*00c4*/ 	.word	0x000000ff
        /*00c8*/ 	.word	0x00000038
        /*00cc*/ 	.short	0x0100
        /*00ce*/ 	.byte	0x06
	.zero		1


	//   ....[6]....
        /*00d0*/ 	.word	0x00001440
        /*00d4*/ 	.word	0x000000ff
        /*00d8*/ 	.word	0x00000000
        /*00dc*/ 	.short	0x010a
        /*00de*/ 	.byte	0x06
	.zero		1


	//   ....[7]....
        /*00e0*/ 	.word	0x00001480
        /*00e4*/ 	.word	0x000000ff
        /*00e8*/ 	.word	0x00000000
        /*00ec*/ 	.short	0x010a
        /*00ee*/ 	.byte	0x06
	.zero		1


	//   ....[8]....
        /*00f0*/ 	.word	0x00002250
        /*00f4*/ 	.word	0x000000ff
        /*00f8*/ 	.word	0x00000000
        /*00fc*/ 	.short	0x010a
        /*00fe*/ 	.byte	0x0e
	.zero		1


	//   ....[9]....
        /*0100*/ 	.word	0x00002290
        /*0104*/ 	.word	0x000000ff
        /*0108*/ 	.word	0x00000000
        /*010c*/ 	.short	0x010a
        /*010e*/ 	.byte	0x0e
	.zero		1


	//   ....[10]....
        /*0110*/ 	.word	0x00002dc0
        /*0114*/ 	.word	0x000000ff
        /*0118*/ 	.word	0x00000000
        /*011c*/ 	.short	0x0101
        /*011e*/ 	.byte	0x08
	.zero		1


	//   ....[11]....
        /*0120*/ 	.word	0x000032f0
        /*0124*/ 	.word	0x000000ff
        /*0128*/ 	.word	0x00000000
        /*012c*/ 	.short	0x0101
        /*012e*/ 	.byte	0x06
	.zero		1


	//   ....[12]....
        /*0130*/ 	.word	0x00009180
        /*0134*/ 	.word	0x0000000b
        /*0138*/ 	.word	0x00000010
        /*013c*/ 	.short	0x010a
        /*013e*/ 	.byte	0x3f
	.zero		1


	//   ....[13]....
        /*0140*/ 	.word	0x00009600
        /*0144*/ 	.word	0x00000006
        /*0148*/ 	.word	0x00000038
        /*014c*/ 	.short	0x0101
        /*014e*/ 	.byte	0x3f
	.zero		1


	//   ....[14]....
        /*0150*/ 	.word	0x00009d00
        /*0154*/ 	.word	0x00000005
        /*0158*/ 	.word	0x00000000
        /*015c*/ 	.short	0x010a
        /*015e*/ 	.byte	0x3f
	.zero		1


	//   ....[15]....
        /*0160*/ 	.word	0x00009d80
        /*0164*/ 	.word	0x00000003
        /*0168*/ 	.word	0x00000000
        /*016c*/ 	.short	0x010a
        /*016e*/ 	.byte	0x3f
	.zero		1


	//   ....[16]....
        /*0170*/ 	.word	0x00009df0
        /*0174*/ 	.word	0x00000008
        /*0178*/ 	.word	0x00000000
        /*017c*/ 	.short	0x010a
        /*017e*/ 	.byte	0x3f
	.zero		1


	//   ....[17]....
        /*0180*/ 	.word	0x00009e50
        /*0184*/ 	.word	0x00000009
        /*0188*/ 	.word	0x00000000
        /*018c*/ 	.short	0x010a
        /*018e*/ 	.byte	0x3f
	.zero		1


	//   ....[18]....
        /*0190*/ 	.word	0x00009f20
        /*0194*/ 	.word	0x0000000b
        /*0198*/ 	.word	0x00000010
        /*019c*/ 	.short	0x010a
        /*019e*/ 	.byte	0x3f
	.zero		1


	//   ....[19]....
        /*01a0*/ 	.word	0x0000a000
        /*01a4*/ 	.word	0x00000005
        /*01a8*/ 	.word	0x00000000
        /*01ac*/ 	.short	0x010a
        /*01ae*/ 	.byte	0x3f
	.zero		1


	//----- nvinfo : EIATTR_NUM_MBARRIERS
	.align		4
.L_28:
        /*01b0*/ 	.byte	0x03, 0x38
        /*01b2*/ 	.short	0x0006


	//----- nvinfo : EIATTR_EXIT_INSTR_OFFSETS
	.align		4
        /*01b4*/ 	.byte	0x04, 0x1c
        /*01b6*/ 	.short	(.L_30 - .L_29)


	//   ....[0]....
.L_29:
        /*01b8*/ 	.word	0x000005b0


	//   ....[1]....
        /*01bc*/ 	.word	0x00000e60


	//   ....[2]....
        /*01c0*/ 	.word	0x000087f0


	//   ....[3]....
        /*01c4*/ 	.word	0x00008e20


	//   ....[4]....
        /*01c8*/ 	.word	0x00009dd0


	//----- nvinfo : EIATTR_MAX_THREADS
	.align		4
.L_30:
        /*01cc*/ 	.byte	0x04, 0x05
        /*01ce*/ 	.short	(.L_32 - .L_31)
.L_31:
        /*01d0*/ 	.word	0x00000180
        /*01d4*/ 	.word	0x00000001
        /*01d8*/ 	.word	0x00000001


	//----- nvinfo : EIATTR_CRS_STACK_SIZE
	.align		4
.L_32:
        /*01dc*/ 	.byte	0x04, 0x1e
        /*01de*/ 	.short	(.L_34 - .L_33)
.L_33:
        /*01e0*/ 	.word	0x00000000


	//----- nvinfo : EIATTR_CBANK_PARAM_SIZE
	.align		4
.L_34:
        /*01e4*/ 	.byte	0x03, 0x19
        /*01e6*/ 	.short	0x0470


	//----- nvinfo : EIATTR_PARAM_CBANK
	.align		4
        /*01e8*/ 	.byte	0x04, 0x0a
        /*01ea*/ 	.short	(.L_36 - .L_35)
	.align		4
.L_35:
        /*01ec*/ 	.word	index@(.nv.constant0._ZN7cutlass13device_kernelINS_4gemm6kernel13GemmUniversalIN4cute5tupleIJiiiiEEENS1_10collective13CollectiveMmaINS1_37MainloopSm90TmaGmmaWarpSpecializedFP8ILi2ENS5_IJNS4_1CILi1EEESB_SB_EEENS1_35KernelTmaWarpSpecializedCooperativeEEENS5_IJNSA_ILi384EEENSA_ILi32EEENSA_ILi256EEEEEENS_12float_e4m3_tENS5_IJlSB_lEEESJ_SK_NS4_8TiledMMAINS4_8MMA_AtomIJNS4_4SM904GMMA30MMA_64x32x32_F32E4M3E4M3_SS_TNILNSO_7ScaleInE1ELSQ_1EEEEEENS4_6LayoutINS5_IJNSA_ILi2EEESB_SB_EEENS5_IJSB_NSA_ILi0EEESW_EEEEENS5_IJNS4_10UnderscoreESZ_SZ_EEEEENS4_13SM90_TMA_LOADENS4_14ComposedLayoutINS4_7SwizzleILi3ELi4ELi3EEENS4_18smem_ptr_flag_bitsILi8EEENST_INS5_IJNSA_ILi8EEENSA_ILi128EEEEEENS5_IJS19_SB_EEEEEEEvNS4_8identityES12_S1D_vS1E_EENS_8epilogue10collective6detail29Sm90TmaWarpSpecializedAdapterINS1H_15DefaultEpilogueISJ_SK_SK_NS1G_6thread17LinearCombinationISJ_Li1EffLNS1L_9ScaleType4KindE0ELNS_15FloatRoundStyleE2ESJ_EENS1_15EpilogueDefaultEEEEEvvEEEEvNT_6ParamsE)
        /*01f0*/ 	.short	0x0210
        /*01f2*/ 	.short	0x0470


	//----- nvinfo : EIATTR_SW_WAR
	.align		4
.L_36:
        /*01f4*/ 	.byte	0x04, 0x36
        /*01f6*/ 	.short	(.L_38 - .L_37)
.L_37:
        /*01f8*/ 	.word	0x00000008
.L_38:


//--------------------- .nv.callgraph             --------------------------
	.section	.nv.callgraph,"",@"SHT_CUDA_CALLGRAPH"
	.align	4
	.sectionentsize	8
	.align		4
        /*0000*/ 	.word	0x00000000
	.align		4
        /*0004*/ 	.word	0xffffffff
	.align		4
        /*0008*/ 	.word	0x00000000
	.align		4
        /*000c*/ 	.word	0xfffffffe
	.align		4
        /*0010*/ 	.word	0x00000000
	.align		4
        /*0014*/ 	.word	0xfffffffd
	.align		4
        /*0018*/ 	.word	0x00000000
	.align		4
        /*001c*/ 	.word	0xfffffffc


//--------------------- .nv.constant4             --------------------------
	.section	.nv.constant4,"a",@progbits
	.align	8
	.align		8
.nv.constant4:
        /*0000*/ 	.dword	_ZN39_INTERNAL_b360edbf_4_k_cu_b352b45a_36924cuda3std3__45__cpo5beginE
	.align		8
        /*0008*/ 	.dword	_ZN39_INTERNAL_b360edbf_4_k_cu_b352b45a_36924cuda3std3__45__cpo3endE
	.align		8
        /*0010*/ 	.dword	_ZN39_INTERNAL_b360edbf_4_k_cu_b352b45a_36924cuda3std3__45__cpo6cbeginE
	.align		8
        /*0018*/ 	.dword	_ZN39_INTERNAL_b360edbf_4_k_cu_b352b45a_36924cuda3std3__45__cpo4cendE
	.align		8
        /*0020*/ 	.dword	_ZN39_INTERNAL_b360edbf_4_k_cu_b352b45a_36924cuda3std3__441_GLOBAL__N__b360edbf_4_k_cu_b352b45a_36926ignoreE
	.align		8
        /*0028*/ 	.dword	_ZN39_INTERNAL_b360edbf_4_k_cu_b352b45a_36924cuda3std3__419piecewise_constructE
	.align		8
        /*0030*/ 	.dword	_ZN39_INTERNAL_b360edbf_4_k_cu_b352b45a_36924cuda3std3__48in_placeE
	.align		8
        /*0038*/ 	.dword	_ZN39_INTERNAL_b360edbf_4_k_cu_b352b45a_36924cuda3std6ranges3__45__cpo4swapE
	.align		8
        /*0040*/ 	.dword	_ZN39_INTERNAL_b360edbf_4_k_cu_b352b45a_36924cuda3std6ranges3__45__cpo9iter_moveE
	.align		8
        /*0048*/ 	.dword	_ZN39_INTERNAL_b360edbf_4_k_cu_b352b45a_36924cute7productE
	.align		8
        /*0050*/ 	.dword	_ZN39_INTERNAL_b360edbf_4_k_cu_b352b45a_36924cute1_E


//--------------------- .text._ZN7cutlass13device_kernelINS_4gemm6kernel13GemmUniversalIN4cute5tupleIJiiiiEEENS1_10collective13CollectiveMmaINS1_37MainloopSm90TmaGmmaWarpSpecializedFP8ILi2ENS5_IJNS4_1CILi1EEESB_SB_EEENS1_35KernelTmaWarpSpecializedCooperativeEEENS5_IJNSA_ILi384EEENSA_ILi32EEENSA_ILi256EEEEEENS_12float_e4m3_tENS5_IJlSB_lEEESJ_SK_NS4_8TiledMMAINS4_8MMA_AtomIJNS4_4SM904GMMA30MMA_64x32x32_F32E4M3E4M3_SS_TNILNSO_7ScaleInE1ELSQ_1EEEEEENS4_6LayoutINS5_IJNSA_ILi2EEESB_SB_EEENS5_IJSB_NSA_ILi0EEESW_EEEEENS5_IJNS4_10UnderscoreESZ_SZ_EEEEENS4_13SM90_TMA_LOADENS4_14ComposedLayoutINS4_7SwizzleILi3ELi4ELi3EEENS4_18smem_ptr_flag_bitsILi8EEENST_INS5_IJNSA_ILi8EEENSA_ILi128EEEEEENS5_IJS19_SB_EEEEEEEvNS4_8identityES12_S1D_vS1E_EENS_8epilogue10collective6detail29Sm90TmaWarpSpecializedAdapterINS1H_15DefaultEpilogueISJ_SK_SK_NS1G_6thread17LinearCombinationISJ_Li1EffLNS1L_9ScaleType4KindE0ELNS_15FloatRoundStyleE2ESJ_EENS1_15EpilogueDefaultEEEEEvvEEEEvNT_6ParamsE --------------------------
	.section	.text._ZN7cutlass13device_kernelINS_4gemm6kernel13GemmUniversalIN4cute5tupleIJiiiiEEENS1_10collective13CollectiveMmaINS1_37MainloopSm90TmaGmmaWarpSpecializedFP8ILi2ENS5_IJNS4_1CILi1EEESB_SB_EEENS1_35KernelTmaWarpSpecializedCooperativeEEENS5_IJNSA_ILi384EEENSA_ILi32EEENSA_ILi256EEEEEENS_12float_e4m3_tENS5_IJlSB_lEEESJ_SK_NS4_8TiledMMAINS4_8MMA_AtomIJNS4_4SM904GMMA30MMA_64x32x32_F32E4M3E4M3_SS_TNILNSO_7ScaleInE1ELSQ_1EEEEEENS4_6LayoutINS5_IJNSA_ILi2EEESB_SB_EEENS5_IJSB_NSA_ILi0EEESW_EEEEENS5_IJNS4_10UnderscoreESZ_SZ_EEEEENS4_13SM90_TMA_LOADENS4_14ComposedLayoutINS4_7SwizzleILi3ELi4ELi3EEENS4_18smem_ptr_flag_bitsILi8EEENST_INS5_IJNSA_ILi8EEENSA_ILi128EEEEEENS5_IJS19_SB_EEEEEEEvNS4_8identityES12_S1D_vS1E_EENS_8epilogue10collective6detail29Sm90TmaWarpSpecializedAdapterINS1H_15DefaultEpilogueISJ_SK_SK_NS1G_6thread17LinearCombinationISJ_Li1EffLNS1L_9ScaleType4KindE0ELNS_15FloatRoundStyleE2ESJ_EENS1_15EpilogueDefaultEEEEEvvEEEEvNT_6ParamsE,"ax",@progbits
	.align	128
.text._ZN7cutlass13device_kernelINS_4gemm6kernel13GemmUniversalIN4cute5tupleIJiiiiEEENS1_10collective13CollectiveMmaINS1_37MainloopSm90TmaGmmaWarpSpecializedFP8ILi2ENS5_IJNS4_1CILi1EEESB_SB_EEENS1_35KernelTmaWarpSpecializedCooperativeEEENS5_IJNSA_ILi384EEENSA_ILi32EEENSA_ILi256EEEEEENS_12float_e4m3_tENS5_IJlSB_lEEESJ_SK_NS4_8TiledMMAINS4_8MMA_AtomIJNS4_4SM904GMMA30MMA_64x32x32_F32E4M3E4M3_SS_TNILNSO_7ScaleInE1ELSQ_1EEEEEENS4_6LayoutINS5_IJNSA_ILi2EEESB_SB_EEENS5_IJSB_NSA_ILi0EEESW_EEEEENS5_IJNS4_10UnderscoreESZ_SZ_EEEEENS4_13SM90_TMA_LOADENS4_14ComposedLayoutINS4_7SwizzleILi3ELi4ELi3EEENS4_18smem_ptr_flag_bitsILi8EEENST_INS5_IJNSA_ILi8EEENSA_ILi128EEEEEENS5_IJS19_SB_EEEEEEEvNS4_8identityES12_S1D_vS1E_EENS_8epilogue10collective6detail29Sm90TmaWarpSpecializedAdapterINS1H_15DefaultEpilogueISJ_SK_SK_NS1G_6thread17LinearCombinationISJ_Li1EffLNS1L_9ScaleType4KindE0ELNS_15FloatRoundStyleE2ESJ_EENS1_15EpilogueDefaultEEEEEvvEEEEvNT_6ParamsE:
        .type           _ZN7cutlass13device_kernelINS_4gemm6kernel13GemmUniversalIN4cute5tupleIJiiiiEEENS1_10collective13CollectiveMmaINS1_37MainloopSm90TmaGmmaWarpSpecializedFP8ILi2ENS5_IJNS4_1CILi1EEESB_SB_EEENS1_35KernelTmaWarpSpecializedCooperativeEEENS5_IJNSA_ILi384EEENSA_ILi32EEENSA_ILi256EEEEEENS_12float_e4m3_tENS5_IJlSB_lEEESJ_SK_NS4_8TiledMMAINS4_8MMA_AtomIJNS4_4SM904GMMA30MMA_64x32x32_F32E4M3E4M3_SS_TNILNSO_7ScaleInE1ELSQ_1EEEEEENS4_6LayoutINS5_IJNSA_ILi2EEESB_SB_EEENS5_IJSB_NSA_ILi0EEESW_EEEEENS5_IJNS4_10UnderscoreESZ_SZ_EEEEENS4_13SM90_TMA_LOADENS4_14ComposedLayoutINS4_7SwizzleILi3ELi4ELi3EEENS4_18smem_ptr_flag_bitsILi8EEENST_INS5_IJNSA_ILi8EEENSA_ILi128EEEEEENS5_IJS19_SB_EEEEEEEvNS4_8identityES12_S1D_vS1E_EENS_8epilogue10collective6detail29Sm90TmaWarpSpecializedAdapterINS1H_15DefaultEpilogueISJ_SK_SK_NS1G_6thread17LinearCombinationISJ_Li1EffLNS1L_9ScaleType4KindE0ELNS_15FloatRoundStyleE2ESJ_EENS1_15EpilogueDefaultEEEEEvvEEEEvNT_6ParamsE,@function
        .size           _ZN7cutlass13device_kernelINS_4gemm6kernel13GemmUniversalIN4cute5tupleIJiiiiEEENS1_10collective13CollectiveMmaINS1_37MainloopSm90TmaGmmaWarpSpecializedFP8ILi2ENS5_IJNS4_1CILi1EEESB_SB_EEENS1_35KernelTmaWarpSpecializedCooperativeEEENS5_IJNSA_ILi384EEENSA_ILi32EEENSA_ILi256EEEEEENS_12float_e4m3_tENS5_IJlSB_lEEESJ_SK_NS4_8TiledMMAINS4_8MMA_AtomIJNS4_4SM904GMMA30MMA_64x32x32_F32E4M3E4M3_SS_TNILNSO_7ScaleInE1ELSQ_1EEEEEENS4_6LayoutINS5_IJNSA_ILi2EEESB_SB_EEENS5_IJSB_NSA_ILi0EEESW_EEEEENS5_IJNS4_10UnderscoreESZ_SZ_EEEEENS4_13SM90_TMA_LOADENS4_14ComposedLayoutINS4_7SwizzleILi3ELi4ELi3EEENS4_18smem_ptr_flag_bitsILi8EEENST_INS5_IJNSA_ILi8EEENSA_ILi128EEEEEENS5_IJS19_SB_EEEEEEEvNS4_8identityES12_S1D_vS1E_EENS_8epilogue10collective6detail29Sm90TmaWarpSpecializedAdapterINS1H_15DefaultEpilogueISJ_SK_SK_NS1G_6thread17LinearCombinationISJ_Li1EffLNS1L_9ScaleType4KindE0ELNS_15FloatRoundStyleE2ESJ_EENS1_15EpilogueDefaultEEEEEvvEEEEvNT_6ParamsE,(.L_x_71 - _ZN7cutlass13device_kernelINS_4gemm6kernel13GemmUniversalIN4cute5tupleIJiiiiEEENS1_10collective13CollectiveMmaINS1_37MainloopSm90TmaGmmaWarpSpecializedFP8ILi2ENS5_IJNS4_1CILi1EEESB_SB_EEENS1_35KernelTmaWarpSpecializedCooperativeEEENS5_IJNSA_ILi384EEENSA_ILi32EEENSA_ILi256EEEEEENS_12float_e4m3_tENS5_IJlSB_lEEESJ_SK_NS4_8TiledMMAINS4_8MMA_AtomIJNS4_4SM904GMMA30MMA_64x32x32_F32E4M3E4M3_SS_TNILNSO_7ScaleInE1ELSQ_1EEEEEENS4_6LayoutINS5_IJNSA_ILi2EEESB_SB_EEENS5_IJSB_NSA_ILi0EEESW_EEEEENS5_IJNS4_10UnderscoreESZ_SZ_EEEEENS4_13SM90_TMA_LOADENS4_14ComposedLayoutINS4_7SwizzleILi3ELi4ELi3EEENS4_18smem_ptr_flag_bitsILi8EEENST_INS5_IJNSA_ILi8EEENSA_ILi128EEEEEENS5_IJS19_SB_EEEEEEEvNS4_8identityES12_S1D_vS1E_EENS_8epilogue10collective6detail29Sm90TmaWarpSpecializedAdapterINS1H_15DefaultEpilogueISJ_SK_SK_NS1G_6thread17LinearCombinationISJ_Li1EffLNS1L_9ScaleType4KindE0ELNS_15FloatRoundStyleE2ESJ_EENS1_15EpilogueDefaultEEEEEvvEEEEvNT_6ParamsE)
        .other          _ZN7cutlass13device_kernelINS_4gemm6kernel13GemmUniversalIN4cute5tupleIJiiiiEEENS1_10collective13CollectiveMmaINS1_37MainloopSm90TmaGmmaWarpSpecializedFP8ILi2ENS5_IJNS4_1CILi1EEESB_SB_EEENS1_35KernelTmaWarpSpecializedCooperativeEEENS5_IJNSA_ILi384EEENSA_ILi32EEENSA_ILi256EEEEEENS_12float_e4m3_tENS5_IJlSB_lEEESJ_SK_NS4_8TiledMMAINS4_8MMA_AtomIJNS4_4SM904GMMA30MMA_64x32x32_F32E4M3E4M3_SS_TNILNSO_7ScaleInE1ELSQ_1EEEEEENS4_6LayoutINS5_IJNSA_ILi2EEESB_SB_EEENS5_IJSB_NSA_ILi0EEESW_EEEEENS5_IJNS4_10UnderscoreESZ_SZ_EEEEENS4_13SM90_TMA_LOADENS4_14ComposedLayoutINS4_7SwizzleILi3ELi4ELi3EEENS4_18smem_ptr_flag_bitsILi8EEENST_INS5_IJNSA_ILi8EEENSA_ILi128EEEEEENS5_IJS19_SB_EEEEEEEvNS4_8identityES12_S1D_vS1E_EENS_8epilogue10collective6detail29Sm90TmaWarpSpecializedAdapterINS1H_15DefaultEpilogueISJ_SK_SK_NS1G_6thread17LinearCombinationISJ_Li1EffLNS1L_9ScaleType4KindE0ELNS_15FloatRoundStyleE2ESJ_EENS1_15EpilogueDefaultEEEEEvvEEEEvNT_6ParamsE,@"STO_CUDA_ENTRY STV_DEFAULT"
_ZN7cutlass13device_kernelINS_4gemm6kernel13GemmUniversalIN4cute5tupleIJiiiiEEENS1_10collective13CollectiveMmaINS1_37MainloopSm90TmaGmmaWarpSpecializedFP8ILi2ENS5_IJNS4_1CILi1EEESB_SB_EEENS1_35KernelTmaWarpSpecializedCooperativeEEENS5_IJNSA_ILi384EEENSA_ILi32EEENSA_ILi256EEEEEENS_12float_e4m3_tENS5_IJlSB_lEEESJ_SK_NS4_8TiledMMAINS4_8MMA_AtomIJNS4_4SM904GMMA30MMA_64x32x32_F32E4M3E4M3_SS_TNILNSO_7ScaleInE1ELSQ_1EEEEEENS4_6LayoutINS5_IJNSA_ILi2EEESB_SB_EEENS5_IJSB_NSA_ILi0EEESW_EEEEENS5_IJNS4_10UnderscoreESZ_SZ_EEEEENS4_13SM90_TMA_LOADENS4_14ComposedLayoutINS4_7SwizzleILi3ELi4ELi3EEENS4_18smem_ptr_flag_bitsILi8EEENST_INS5_IJNSA_ILi8EEENSA_ILi128EEEEEENS5_IJS19_SB_EEEEEEEvNS4_8identityES12_S1D_vS1E_EENS_8epilogue10collective6detail29Sm90TmaWarpSpecializedAdapterINS1H_15DefaultEpilogueISJ_SK_SK_NS1G_6thread17LinearCombinationISJ_Li1EffLNS1L_9ScaleType4KindE0ELNS_15FloatRoundStyleE2ESJ_EENS1_15EpilogueDefaultEEEEEvvEEEEvNT_6ParamsE:
[----:B------:R-:W-:Y:S01]  /*0000*/  LDC R1, c[0x0][0x28] ;  /* 0x00000a00ff017b82 */ /* 0x000fe20000000800 */
[----:B------:R-:W0:Y:S01]  /*0010*/  S2R R4, SR_TID.X ;  /* 0x0000000000047919 */ /* 0x000e220000002100 */
[----:B------:R-:W-:Y:S01]  /*0020*/  ELECT P0, URZ, PT ;  /* 0x00000000003f782f */ /* 0x000fe20003800000 */
[----:B------:R-:W-:Y:S01]  /*0030*/  BSSY B0, `(.L_x_0) ;  /* 0x000000f000007945 */ /* 0x000fe20003800000 */
[--C-:B0-----:R-:W-:Y:S02]  /*0040*/  SHF.R.U32.HI R2, RZ, 0x5, R4.reuse ;  /* 0x00000005ff027819 */ /* 0x101fe40000011604 */
[----:B------:R-:W-:-:S03]  /*0050*/  SHF.R.U32.HI R0, RZ, 0x7, R4 ;  /* 0x00000007ff007819 */ /* 0x000fc60000011604 */
[----:B------:R-:W0:Y:S04]  /*0060*/  SHFL.IDX PT, R6, R2, RZ, 0x1f ;  /* 0x00001fff02067589 */ /* 0x000e2800000e0000 */
[----:B------:R1:W2:Y:S01]  /*0070*/  SHFL.IDX PT, R5, R0, RZ, 0x1f ;  /* 0x00001fff00057589 */ /* 0x0002a200000e0000 */
[----:B0-----:R-:W-:-:S13]  /*0080*/  ISETP.NE.OR P0, PT, R6, RZ, !P0 ;  /* 0x000000ff0600720c */ /* 0x001fda0004705670 */
[----:B-12---:R-:W-:Y:S05]  /*0090*/  @P0 BRA `(.L_x_1) ;  /* 0x0000000000200947 */ /* 0x006fea0003800000 */
[----:B------:R-:W-:Y:S02]  /*00a0*/  ULDC.64 UR4, c[0x0][0x198] ;  /* 0x0000660000047ab9 */ /* 0x000fe40000000a00 */
[----:B------:R-:W-:Y:S02]  /*00b0*/  UIADD3 UR6, UP0, UR4, 0xf0, URZ ;  /* 0x000000f004067890 */ /* 0x000fe4000ff1e03f */
[----:B------:R-:W-:Y:S02]  /*00c0*/  UIADD3 UR4, UP1, UR4, 0x1f0, URZ ;  /* 0x000001f004047890 */ /* 0x000fe4000ff3e03f */
[----:B------:R-:W-:Y:S02]  /*00d0*/  UIADD3.X UR7, URZ, UR5, URZ, UP0, !UPT ;  /* 0x000000053f077290 */ /* 0x000fe400087fe43f */
[----:B------:R-:W-:-:S07]  /*00e0*/  UIADD3.X UR5, URZ, UR5, URZ, UP1, !UPT ;  /* 0x000000053f057290 */ /* 0x000fce0008ffe43f */
[----:B------:R0:W-:Y:S02]  /*00f0*/  UTMACCTL.PF [UR6] ;  /* 0x00000000060079b9 */ /* 0x0001e40008040000 */
[----:B------:R0:W-:Y:S02]  /*0100*/  UTMACCTL.PF [UR4] ;  /* 0x00000000040079b9 */ /* 0x0001e40008040000 */
[----:B0-----:R-:W-:Y:S01]  /*0110*/  NOP ;  /* 0x0000000000007918 */ /* 0x001fe20000000000 */
.L_x_1:
[----:B------:R-:W-:Y:S05]  /*0120*/  BSYNC B0 ;  /* 0x0000000000007941 */ /* 0x000fea0003800000 */
.L_x_0:
[----:B------:R-:W0:Y:S02]  /*0130*/  SHFL.IDX PT, R0, R2, RZ, 0x1f ;  /* 0x00001fff02007589 */ /* 0x000e2400000e0000 */
[----:B0-----:R-:W-:-:S13]  /*0140*/  ISETP.NE.AND P0, PT, R0, RZ, PT ;  /* 0x000000ff0000720c */ /* 0x001fda0003f05270 */
[----:B------:R-:W-:Y:S05]  /*0150*/  @P0 BRA `(.L_x_2) ;  /* 0x0000000000480947 */ /* 0x000fea0003800000 */
[----:B------:R-:W0:Y:S01]  /*0160*/  S2UR UR8, SR_CgaCtaId ;  /* 0x00000000000879c3 */ /* 0x000e220000008800 */
[----:B------:R-:W-:Y:S01]  /*0170*/  UMOV UR4, 0x400 ;  /* 0x0000040000047882 */ /* 0x000fe20000000000 */
[----:B------:R-:W-:Y:S01]  /*0180*/  UMOV UR5, 0x1 ;  /* 0x0000000100057882 */ /* 0x000fe20000000000 */
[----:B------:R-:W-:Y:S01]  /*0190*/  UMOV UR6, 0x100 ;  /* 0x0000010000067882 */ /* 0x000fe20000000000 */
[----:B------:R-:W-:Y:S01]  /*01a0*/  ELECT P0, URZ, PT ;  /* 0x00000000003f782f */ /* 0x000fe20003800000 */
[----:B------:R-:W-:-:S04]  /*01b0*/  UIADD3 UR6, -UR6, 0x100000, URZ ;  /* 0x0010000006067890 */ /* 0x000fc8000fffe13f */
[----:B------:R-:W-:Y:S02]  /*01c0*/  USHF.L.U32 UR7, UR6, 0xb, URZ ;  /* 0x0000000b06077899 */ /* 0x000fe4000800063f */
[----:B------:R-:W-:Y:S02]  /*01d0*/  USHF.L.U32 UR6, UR6, 0x1, URZ ;  /* 0x0000000106067899 */ /* 0x000fe4000800063f */
[----:B0-----:R-:W-:Y:S02]  /*01e0*/  ULEA UR8, UR8, UR4, 0x18 ;  /* 0x0000000408087291 */ /* 0x001fe4000f8ec03f */
[----:B------:R-:W-:-:S04]  /*01f0*/  UIADD3 UR4, -UR5, 0x100000, URZ ;  /* 0x0010000005047890 */ /* 0x000fc8000fffe13f */
[----:B------:R-:W-:Y:S02]  /*0200*/  USHF.L.U32 UR5, UR4, 0xb, URZ ;  /* 0x0000000b04057899 */ /* 0x000fe4000800063f */
[----:B------:R-:W-:Y:S01]  /*0210*/  USHF.L.U32 UR4, UR4, 0x1, URZ ;  /* 0x0000000104047899 */ /* 0x000fe2000800063f */
[----:B------:R-:W0:Y:S11]  /*0220*/  FENCE.VIEW.ASYNC.S ;  /* 0x00000000000073c6 */ /* 0x000e360000000000 */
[----:B0-----:R0:W1:Y:S01]  /*0230*/  SYNCS.EXCH.64 URZ, [UR8], UR4 ;  /* 0x00000004083f75b2 */ /* 0x0010620008000100 */
[----:B------:R0:W2:Y:S01]  /*0240*/  SYNCS.EXCH.64 URZ, [UR8+0x10], UR6 ;  /* 0x00001006083f75b2 */ /* 0x0000a20008000100 */
[----:B------:R0:W3:Y:S01]  /*0250*/  SYNCS.EXCH.64 URZ, [UR8+0x8], UR4 ;  /* 0x00000804083f75b2 */ /* 0x0000e20008000100 */
[----:B------:R0:W4:Y:S01]  /*0260*/  SYNCS.EXCH.64 URZ, [UR8+0x18], UR6 ;  /* 0x00001806083f75b2 */ /* 0x0001220008000100 */
[----:B------:R-:W-:Y:S01]  /*0270*/  NOP ;  /* 0x0000000000007918 */ /* 0x000fe20000000000 */
.L_x_2:
[----:B------:R-:W5:Y:S01]  /*0280*/  SHFL.IDX PT, R2, R2, RZ, 0x1f ;  /* 0x00001fff02027589 */ /* 0x000f6200000e0000 */
[----:B------:R-:W1:Y:S01]  /*0290*/  LDC R0, c[0x0][0x65c] ;  /* 0x00019700ff007b82 */ /* 0x000e620000000800 */
[----:B------:R-:W-:Y:S02]  /*02a0*/  ELECT P0, URZ, PT ;  /* 0x00000000003f782f */ /* 0x000fe40003800000 */
[----:B------:R-:W-:Y:S01]  /*02b0*/  SHF.R.S32.HI R3, RZ, 0x1f, R6 ;  /* 0x0000001fff037819 */ /* 0x000fe20000011406 */
[----:B------:R-:W2:Y:S01]  /*02c0*/  S2R R7, SR_CTAID.Y ;  /* 0x0000000000077919 */ /* 0x000ea20000002600 */
[----:B0-----:R-:W-:Y:S01]  /*02d0*/  UMOV UR4, 0x20 ;  /* 0x0000002000047882 */ /* 0x001fe20000000000 */
[C---:B------:R-:W-:Y:S01]  /*02e0*/  ISETP.NE.AND P2, PT, R5.reuse, RZ, PT ;  /* 0x000000ff0500720c */ /* 0x040fe20003f45270 */
[----:B------:R-:W-:Y:S01]  /*02f0*/  VIADD R12, R5, 0xffffffff ;  /* 0xffffffff050c7836 */ /* 0x000fe20000000000 */
[----:B------:R-:W0:Y:S01]  /*0300*/  S2R R8, SR_CTAID.X ;  /* 0x0000000000087919 */ /* 0x000e220000002500 */
[----:B------:R-:W-:Y:S01]  /*0310*/  LEA.HI R3, R3, R6, RZ, 0x2 ;  /* 0x0000000603037211 */ /* 0x000fe200078f10ff */
[----:B------:R-:W-:Y:S01]  /*0320*/  NOP ;  /* 0x0000000000007918 */ /* 0x000fe20000000000 */
[----:B------:R-:W-:Y:S01]  /*0330*/  NOP ;  /* 0x0000000000007918 */ /* 0x000fe20000000000 */
[----:B------:R-:W-:-:S02]  /*0340*/  LOP3.LUT R122, R122, 0xfffffffb, RZ, 0xc0, !PT ;  /* 0xfffffffb7a7a7812 */ /* 0x000fc400078ec0ff */
[----:B------:R-:W-:Y:S02]  /*0350*/  LOP3.LUT R3, R3, 0xfffffffc, RZ, 0xc0, !PT ;  /* 0xfffffffc03037812 */ /* 0x000fe400078ec0ff */
[----:B------:R-:W-:-:S03]  /*0360*/  ISETP.GE.U32.AND P1, PT, R12, 0x2, PT ;  /* 0x000000020c00780c */ /* 0x000fc60003f26070 */
[----:B------:R-:W-:Y:S01]  /*0370*/  IMAD.IADD R6, R6, 0x1, -R3 ;  /* 0x0000000106067824 */ /* 0x000fe200078e0a03 */
[----:B-----5:R-:W-:Y:S02]  /*0380*/  ISETP.NE.OR P0, PT, R2, RZ, !P0 ;  /* 0x000000ff0200720c */ /* 0x020fe40004705670 */
[----:B-1----:R-:W-:-:S11]  /*0390*/  ISETP.NE.AND P3, PT, R0, 0x1, PT ;  /* 0x000000010000780c */ /* 0x002fd60003f65270 */
[----:B------:R-:W-:Y:S01]  /*03a0*/  VOTEU.ALL UP0, P0 ;  /* 0x00000000003f7886 */ /* 0x000fe20000000000 */
[----:B------:R-:W-:Y:S01]  /*03b0*/  VOTEU.ALL UP1, P0 ;  /* 0x00000000003f7886 */ /* 0x000fe20000020000 */
[----:B------:R-:W0:Y:S01]  /*03c0*/  @P3 LDC R9, c[0x0][0x10] ;  /* 0x00000400ff093b82 */ /* 0x000e220000000800 */
[----:B--2---:R-:W-:Y:S01]  /*03d0*/  @P3 IMAD.MOV.U32 R2, RZ, RZ, R7 ;  /* 0x000000ffff023224 */ /* 0x004fe200078e0007 */
[----:B------:R-:W-:Y:S01]  /*03e0*/  @P3 LOP3.LUT R122, R122, 0x4, RZ, 0xfc, !PT ;  /* 0x000000047a7a3812 */ /* 0x000fe200078efcff */
[----:B------:R-:W-:Y:S01]  /*03f0*/  @!UP0 UMOV UR6, 0x400 ;  /* 0x0000040000068882 */ /* 0x000fe20000000000 */
[----:B------:R-:W-:-:S04]  /*0400*/  @!UP0 UIADD3 UR4, -UR4, 0x100000, URZ ;  /* 0x0010000004048890 */ /* 0x000fc8000fffe13f */
[----:B------:R-:W-:Y:S02]  /*0410*/  @!UP0 USHF.L.U32 UR5, UR4, 0xb, URZ ;  /* 0x0000000b04058899 */ /* 0x000fe4000800063f */
[----:B------:R-:W-:Y:S01]  /*0420*/  @!UP0 USHF.L.U32 UR4, UR4, 0x1, URZ ;  /* 0x0000000104048899 */ /* 0x000fe2000800063f */
[----:B------:R-:W-:Y:S01]  /*0430*/  @P3 IMAD.MOV.U32 R3, RZ, RZ, RZ ;  /* 0x000000ffff033224 */ /* 0x000fe200078e00ff */
[----:B------:R-:W1:Y:S08]  /*0440*/  @!UP0 S2UR UR7, SR_CgaCtaId ;  /* 0x00000000000789c3 */ /* 0x000e700000008800 */
[----:B------:R-:W2:Y:S01]  /*0450*/  @!P3 LDC R10, c[0x0][0xc] ;  /* 0x00000300ff0abb82 */ /* 0x000ea20000000800 */
[----:B0-----:R-:W-:-:S04]  /*0460*/  @P3 IMAD.WIDE.U32 R2, R8, R9, R2 ;  /* 0x0000000908023225 */ /* 0x001fc800078e0002 */
[----:B------:R-:W-:Y:S01]  /*0470*/  IMAD.MOV.U32 R9, RZ, RZ, RZ ;  /* 0x000000ffff097224 */ /* 0x000fe200078e00ff */
[----:B-1----:R-:W-:Y:S01]  /*0480*/  @!UP0 ULEA UR6, UR7, UR6, 0x18 ;  /* 0x0000000607068291 */ /* 0x002fe2000f8ec03f */
[----:B------:R-:W-:Y:S01]  /*0490*/  VOTEU.ALL UP0, P0 ;  /* 0x00000000003f7886 */ /* 0x000fe20000000000 */
[----:B------:R-:W-:-:S04]  /*04a0*/  ISETP.NE.AND P0, PT, R6, 0x3, PT ;  /* 0x000000030600780c */ /* 0x000fc80003f05270 */
[----:B------:R-:W-:Y:S01]  /*04b0*/  ISETP.EQ.OR P0, PT, R6, RZ, !P0 ;  /* 0x000000ff0600720c */ /* 0x000fe20004702670 */
[----:B--2---:R-:W-:-:S03]  /*04c0*/  @!P3 IMAD.WIDE.U32 R10, R10, R7, R8 ;  /* 0x000000070a0ab225 */ /* 0x004fc600078e0008 */
[----:B------:R-:W-:Y:S01]  /*04d0*/  ISETP.EQ.AND P0, PT, R5, RZ, P0 ;  /* 0x000000ff0500720c */ /* 0x000fe20000702270 */
[----:B------:R-:W-:Y:S01]  /*04e0*/  @P3 IMAD.MOV.U32 R5, RZ, RZ, RZ ;  /* 0x000000ffff053224 */ /* 0x000fe200078e00ff */
[----:B------:R-:W0:Y:S02]  /*04f0*/  FENCE.VIEW.ASYNC.S ;  /* 0x00000000000073c6 */ /* 0x000e240000000000 */
[----:B0-----:R0:W3:Y:S01]  /*0500*/  @!UP0 SYNCS.EXCH.64 URZ, [UR6+0x30], UR4 ;  /* 0x00003004063f85b2 */ /* 0x0010e20008000100 */
[----:B------:R-:W-:Y:S02]  /*0510*/  @!P3 IMAD.MOV.U32 R2, RZ, RZ, R10 ;  /* 0x000000ffff02b224 */ /* 0x000fe400078e000a */
[----:B------:R-:W-:Y:S01]  /*0520*/  @P3 IMAD.IADD R3, R3, 0x1, R5 ;  /* 0x0000000103033824 */ /* 0x000fe200078e0205 */
[----:B------:R-:W-:Y:S01]  /*0530*/  SEL R5, RZ, 0x1, !P0 ;  /* 0x00000001ff057807 */ /* 0x000fe20004000000 */
[----:B------:R-:W-:-:S03]  /*0540*/  @!P3 IMAD.MOV.U32 R3, RZ, RZ, R11 ;  /* 0x000000ffff03b224 */ /* 0x000fc600078e000b */
[----:B------:R-:W-:Y:S01]  /*0550*/  SEL R5, R5, 0x2, P1 ;  /* 0x0000000205057807 */ /* 0x000fe20000800000 */
[----:B------:R0:W3:Y:S01]  /*0560*/  @!UP1 SYNCS.EXCH.64 URZ, [UR6+0x38], UR4 ;  /* 0x00003804063f95b2 */ /* 0x0000e20008000100 */
[----:B------:R-:W-:Y:S01]  /*0570*/  NOP ;  /* 0x0000000000007918 */ /* 0x000fe20000000000 */
[----:B---34-:R-:W-:Y:S06]  /*0580*/  BAR.SYNC.DEFER_BLOCKING 0x0 ;  /* 0x0000000000007b1d */ /* 0x018fec0000010000 */
[----:B------:R-:W-:Y:S05]  /*0590*/  @!P2 BRA `(.L_x_3) ;  /* 0x000000800098a947 */ /* 0x000fea0003800000 */
[----:B------:R-:W-:-:S13]  /*05a0*/  ISETP.GT.U32.AND P0, PT, R12, 0x1, PT ;  /* 0x000000010c00780c */ /* 0x000fda0003f04070 */
[----:B0-----:R-:W-:Y:S05]  /*05b0*/  @P0 EXIT ;  /* 0x000000000000094d */ /* 0x001fea0003800000 */
[----:B------:R-:W-:Y:S01]  /*05c0*/  ULDC.64 UR4, c[0x0][0x650] ;  /* 0x0001940000047ab9 */ /* 0x000fe20000000a00 */
[----:B------:R-:W-:Y:S01]  /*05d0*/  PRMT R11, RZ, 0x7610, R11 ;  /* 0x00007610ff0b7816 */ /* 0x000fe2000000000b */
[----:B------:R-:W-:Y:S01]  /*05e0*/  IMAD.MOV.U32 R6, RZ, RZ, -0x1 ;  /* 0xffffffffff067424 */ /* 0x000fe200078e00ff */
[----:B------:R-:W-:Y:S01]  /*05f0*/  ISETP.GE.U32.AND P0, PT, R2, UR4, PT ;  /* 0x0000000402007c0c */ /* 0x000fe2000bf06070 */
[----:B------:R-:W-:Y:S02]  /*0600*/  IMAD.MOV.U32 R12, RZ, RZ, -0x1 ;  /* 0xffffffffff0c7424 */ /* 0x000fe400078e00ff */
[----:B------:R-:W-:Y:S01]  /*0610*/  IMAD.MOV.U32 R10, RZ, RZ, -0x1 ;  /* 0xffffffffff0a7424 */ /* 0x000fe200078e00ff */
[----:B------:R-:W-:-:S13]  /*0620*/  ISETP.GE.U32.AND.EX P0, PT, R3, UR5, PT, P0 ;  /* 0x0000000503007c0c */ /* 0x000fda000bf06100 */
[----:B------:R-:W-:Y:S05]  /*0630*/  @P0 BRA `(.L_x_4) ;  /* 0x0000000400580947 */ /* 0x000fea0003800000 */
[----:B------:R-:W0:Y:S01]  /*0640*/  LDC.64 R18, c[0x0][0x628] ;  /* 0x00018a00ff127b82 */ /* 0x000e220000000a00 */
[----:B------:R-:W-:Y:S02]  /*0650*/  IMAD.MOV.U32 R10, RZ, RZ, R2 ;  /* 0x000000ffff0a7224 */ /* 0x000fe400078e0002 */
[----:B------:R-:W-:-:S05]  /*0660*/  IMAD.MOV.U32 R11, RZ, RZ, R3 ;  /* 0x000000ffff0b7224 */ /* 0x000fca00078e0003 */
[----:B------:R-:W1:Y:S08]  /*0670*/  LDC R6, c[0x0][0x630] ;  /* 0x00018c00ff067b82 */ /* 0x000e700000000800 */
[----:B------:R-:W2:Y:S01]  /*0680*/  LDC.64 R20, c[0x0][0x620] ;  /* 0x00018800ff147b82 */ /* 0x000ea20000000a00 */
[----:B0-----:R-:W-:-:S04]  /*0690*/  ISETP.NE.U32.AND P0, PT, R18, RZ, PT ;  /* 0x000000ff1200720c */ /* 0x001fc80003f05070 */
[----:B------:R-:W-:-:S13]  /*06a0*/  ISETP.NE.AND.EX P0, PT, R19, RZ, PT, P0 ;  /* 0x000000ff1300720c */ /* 0x000fda0003f05300 */
[----:B-12---:R-:W-:Y:S05]  /*06b0*/  @!P0 BRA `(.L_x_5) ;  /* 0x0000000000288947 */ /* 0x006fea0003800000 */
[----:B------:R-:W0:Y:S02]  /*06c0*/  LDC R15, c[0x0][0x634] ;  /* 0x00018d00ff0f7b82 */ /* 0x000e240000000800 */
[----:B0-----:R-:W-:-:S05]  /*06d0*/  IADD3 R15, P0, R2, R15, RZ ;  /* 0x0000000f020f7210 */ /* 0x001fca0007f1e0ff */
[----:B------:R-:W-:-:S04]  /*06e0*/  IMAD.X R17, RZ, RZ, R3, P0 ;  /* 0x000000ffff117224 */ /* 0x000fc800000e0603 */
[----:B------:R-:W-:-:S04]  /*06f0*/  IMAD.WIDE.U32 R10, R17, R18, RZ ;  /* 0x00000012110a7225 */ /* 0x000fc800078e00ff */
[----:B------:R-:W-:-:S04]  /*0700*/  IMAD.WIDE.U32 R12, P0, R15, R19, R10 ;  /* 0x000000130f0c7225 */ /* 0x000fc8000780000a */
[----:B------:R-:W-:-:S04]  /*0710*/  IMAD.WIDE.U32 R10, R15, R18, RZ ;  /* 0x000000120f0a7225 */ /* 0x000fc800078e00ff */
[----:B------:R-:W-:Y:S01]  /*0720*/  IMAD.X R15, RZ, RZ, RZ, P0 ;  /* 0x000000ffff0f7224 */ /* 0x000fe200000e06ff */
[----:B------:R-:W-:Y:S01]  /*0730*/  IADD3 RZ, P0, R11, R12, RZ ;  /* 0x0000000c0bff7210 */ /* 0x000fe20007f1e0ff */
[----:B------:R-:W-:-:S04]  /*0740*/  IMAD.MOV.U32 R14, RZ, RZ, R13 ;  /* 0x000000ffff0e7224 */ /* 0x000fc800078e000d */
[----:B------:R-:W-:-:S08]  /*0750*/  IMAD.WIDE.U32.X R10, R17, R19, R14, P0 ;  /* 0x00000013110a7225 */ /* 0x000fd000000e040e */
.L_x_5:
[-CC-:B------:R-:W-:Y:S01]  /*0760*/  SHF.R.U64 R25, R10, R6.reuse, R11.reuse ;  /* 0x000000060a197219 */ /* 0x180fe2000000120b */
[----:B------:R-:W0:Y:S01]  /*0770*/  LDC R14, c[0x0][0x618] ;  /* 0x00018600ff0e7b82 */ /* 0x000e220000000800 */
[----:B------:R-:W-:Y:S01]  /*0780*/  SHF.R.U32.HI R9, RZ, R6, R11 ;  /* 0x00000006ff097219 */ /* 0x000fe2000001160b */
[----:B------:R-:W-:Y:S01]  /*0790*/  ULDC UR4, c[0x0][0x150] ;  /* 0x0000540000047ab9 */ /* 0x000fe20000000800 */
[----:B------:R-:W-:Y:S02]  /*07a0*/  IADD3 R13, P0, RZ, -R25, RZ ;  /* 0x80000019ff0d7210 */ /* 0x000fe40007f1e0ff */
[----:B------:R-:W-:-:S03]  /*07b0*/  I2FP.F32.U32 R6, R8 ;  /* 0x0000000800067245 */ /* 0x000fc60000201000 */
[----:B------:R-:W1:Y:S01]  /*07c0*/  LDC.64 R26, c[0x0][0x640] ;  /* 0x00019000ff1a7b82 */ /* 0x000e620000000a00 */
[----:B------:R-:W-:Y:S02]  /*07d0*/  IMAD.X R15, RZ, RZ, ~R9, P0 ;  /* 0x000000ffff0f7224 */ /* 0x000fe400000e0e09 */
[----:B------:R-:W-:Y:S01]  /*07e0*/  FMUL R6, R6, UR4 ;  /* 0x0000000406067c20 */ /* 0x000fe20008400000 */
[----:B------:R-:W-:Y:S01]  /*07f0*/  IMAD.WIDE.U32 R10, R13, R20, R2 ;  /* 0x000000140d0a7225 */ /* 0x000fe200078e0002 */
[----:B------:R-:W-:-:S03]  /*0800*/  ULDC UR4, c[0x0][0x154] ;  /* 0x0000550000047ab9 */ /* 0x000fc60000000800 */
[----:B------:R-:W-:Y:S01]  /*0810*/  IMAD R12, R15, R20, RZ ;  /* 0x000000140f0c7224 */ /* 0x000fe200078e02ff */
[----:B------:R-:W2:Y:S01]  /*0820*/  LDC R9, c[0x0][0x144] ;  /* 0x00005100ff097b82 */ /* 0x000ea20000000800 */
[----:B------:R-:W3:Y:S02]  /*0830*/  F2I.U32.TRUNC.NTZ R6, R6 ;  /* 0x0000000600067305 */ /* 0x000ee4000020f000 */
[----:B------:R-:W-:-:S04]  /*0840*/  IMAD R13, R13, R21, R12 ;  /* 0x000000150d0d7224 */ /* 0x000fc800078e020c */
[----:B------:R-:W-:Y:S01]  /*0850*/  IMAD.IADD R11, R11, 0x1, R13 ;  /* 0x000000010b0b7824 */ /* 0x000fe200078e020d */
[----:B------:R-:W4:Y:S01]  /*0860*/  LDC R16, c[0x0][0x608] ;  /* 0x00018200ff107b82 */ /* 0x000f220000000800 */
[----:B------:R-:W-:-:S03]  /*0870*/  IMAD.MOV.U32 R13, RZ, RZ, -0x1 ;  /* 0xffffffffff0d7424 */ /* 0x000fc600078e00ff */
[-CC-:B0-----:R-:W-:Y:S02]  /*0880*/  SHF.R.U64 R20, R10, R14.reuse, R11.reuse ;  /* 0x0000000e0a147219 */ /* 0x181fe4000000120b */
[----:B------:R-:W-:Y:S02]  /*0890*/  I2FP.F32.U32 R10, R7 ;  /* 0x00000007000a7245 */ /* 0x000fe40000201000 */
[----:B------:R-:W0:Y:S01]  /*08a0*/  LDC R24, c[0x0][0x658] ;  /* 0x00019600ff187b82 */ /* 0x000e220000000800 */
[----:B-1----:R-:W-:Y:S01]  /*08b0*/  ISETP.NE.U32.AND P0, PT, R26, RZ, PT ;  /* 0x000000ff1a00720c */ /* 0x002fe20003f05070 */
[----:B---3--:R-:W-:Y:S01]  /*08c0*/  IMAD.MOV R12, RZ, RZ, -R6 ;  /* 0x000000ffff0c7224 */ /* 0x008fe200078e0a06 */
[----:B------:R-:W-:Y:S01]  /*08d0*/  SHF.R.U32.HI R11, RZ, R14, R11 ;  /* 0x0000000eff0b7219 */ /* 0x000fe2000001160b */
[----:B------:R-:W-:Y:S01]  /*08e0*/  FMUL R10, R10, UR4 ;  /* 0x000000040a0a7c20 */ /* 0x000fe20008400000 */
[----:B------:R-:W-:-:S03]  /*08f0*/  ISETP.NE.AND.EX P0, PT, R27, RZ, PT, P0 ;  /* 0x000000ff1b00720c */ /* 0x000fc60003f05300 */
[----:B------:R-:W1:Y:S01]  /*0900*/  LDC R18, c[0x0][0x148] ;  /* 0x00005200ff127b82 */ /* 0x000e620000000800 */
[----:B--2---:R-:W-:-:S07]  /*0910*/  IMAD R6, R9, R12, R8 ;  /* 0x0000000c09067224 */ /* 0x004fce00078e0208 */
[----:B------:R-:W2:Y:S01]  /*0920*/  LDC R22, c[0x0][0x600] ;  /* 0x00018000ff167b82 */ /* 0x000ea20000000800 */
[-CC-:B----4-:R-:W-:Y:S02]  /*0930*/  SHF.R.U64 R28, R20, R16.reuse, R11.reuse ;  /* 0x00000010141c7219 */ /* 0x190fe4000000120b */
[----:B------:R-:W-:Y:S01]  /*0940*/  SHF.R.U32.HI R9, RZ, R16, R11 ;  /* 0x00000010ff097219 */ /* 0x000fe2000001160b */
[----:B------:R-:W-:Y:S01]  /*0950*/  IMAD.MOV.U32 R11, RZ, RZ, 0x1 ;  /* 0x00000001ff0b7424 */ /* 0x000fe200078e00ff */
[----:B------:R3:W4:Y:S03]  /*0960*/  F2I.U32.TRUNC.NTZ R16, R10 ;  /* 0x0000000a00107305 */ /* 0x000726000020f000 */
[----:B------:R-:W1:Y:S01]  /*0970*/  LDC R19, c[0x0][0x648] ;  /* 0x00019200ff137b82 */ /* 0x000e620000000800 */
[-C--:B0-----:R-:W-:Y:S02]  /*0980*/  SHF.L.U32 R8, R13, R24.reuse, RZ ;  /* 0x000000180d087219 */ /* 0x081fe400000006ff */
[----:B------:R-:W-:-:S02]  /*0990*/  SHF.R.U64 R30, R28, R24, R9 ;  /* 0x000000181c1e7219 */ /* 0x000fc40000001209 */
[----:B------:R-:W-:Y:S02]  /*09a0*/  LOP3.LUT R15, RZ, R8, RZ, 0x33, !PT ;  /* 0x00000008ff0f7212 */ /* 0x000fe400078e33ff */
[-C--:B------:R-:W-:Y:S01]  /*09b0*/  SHF.R.U32.HI R9, RZ, R24.reuse, R9 ;  /* 0x00000018ff097219 */ /* 0x080fe20000011609 */
[----:B------:R-:W0:Y:S01]  /*09c0*/  LDC R21, c[0x0][0x638] ;  /* 0x00018e00ff157b82 */ /* 0x000e220000000800 */
[----:B------:R-:W-:Y:S01]  /*09d0*/  SHF.L.U32 R14, R11, R24, RZ ;  /* 0x000000180b0e7219 */ /* 0x000fe200000006ff */
[----:B------:R-:W-:-:S06]  /*09e0*/  IMAD.MOV.U32 R8, RZ, RZ, R30 ;  /* 0x000000ffff087224 */ /* 0x000fcc00078e001e */
[----:B------:R-:W0:Y:S01]  /*09f0*/  LDC R23, c[0x0][0x610] ;  /* 0x00018400ff177b82 */ /* 0x000e220000000800 */
[----:B---34-:R-:W-:Y:S05]  /*0a00*/  @!P0 BRA `(.L_x_6) ;  /* 0x0000000000288947 */ /* 0x018fea0003800000 */
[----:B------:R-:W3:Y:S02]  /*0a10*/  LDC R13, c[0x0][0x64c] ;  /* 0x00019300ff0d7b82 */ /* 0x000ee40000000800 */
[----:B---3--:R-:W-:-:S05]  /*0a20*/  IADD3 R13, P0, R30, R13, RZ ;  /* 0x0000000d1e0d7210 */ /* 0x008fca0007f1e0ff */
        /* <DEDUP_REMOVED lines=8> */
.L_x_6:
[----:B-1----:R-:W-:Y:S01]  /*0ab0*/  SHF.R.U64 R8, R8, R19, R9 ;  /* 0x0000001308087219 */ /* 0x002fe20000001209 */
[----:B--2---:R-:W-:Y:S01]  /*0ac0*/  VIADD R9, R22, 0xffffffff ;  /* 0xffffffff16097836 */ /* 0x004fe20000000000 */
[----:B------:R-:W-:Y:S01]  /*0ad0*/  LOP3.LUT R15, R28, R15, RZ, 0xc0, !PT ;  /* 0x0000000f1c0f7212 */ /* 0x000fe200078ec0ff */
[----:B------:R-:W-:Y:S02]  /*0ae0*/  IMAD.MOV R16, RZ, RZ, -R16 ;  /* 0x000000ffff107224 */ /* 0x000fe400078e0a10 */
[----:B------:R-:W-:Y:S01]  /*0af0*/  IMAD.MOV R10, RZ, RZ, -R8 ;  /* 0x000000ffff0a7224 */ /* 0x000fe200078e0a08 */
[----:B------:R-:W-:Y:S01]  /*0b00*/  LOP3.LUT R9, R20, R9, RZ, 0xc0, !PT ;  /* 0x0000000914097212 */ /* 0x000fe200078ec0ff */
[----:B------:R-:W-:Y:S02]  /*0b10*/  @P3 IMAD R6, R18, R16, R7 ;  /* 0x0000001012063224 */ /* 0x000fe400078e0207 */
[----:B------:R-:W-:Y:S02]  /*0b20*/  IMAD R15, R14, R8, R15 ;  /* 0x000000080e0f7224 */ /* 0x000fe400078e020f */
[----:B0-----:R-:W-:-:S02]  /*0b30*/  IMAD R7, R10, R21, R30 ;  /* 0x000000150a077224 */ /* 0x001fc400078e021e */
[----:B------:R-:W-:Y:S02]  /*0b40*/  IMAD R6, R15, R23, R6 ;  /* 0x000000170f067224 */ /* 0x000fe400078e0206 */
[----:B------:R-:W-:Y:S02]  /*0b50*/  IMAD R7, R7, R22, R9 ;  /* 0x0000001607077224 */ /* 0x000fe400078e0209 */
[----:B------:R-:W-:Y:S02]  /*0b60*/  IMAD.MOV.U32 R11, RZ, RZ, 0x1 ;  /* 0x00000001ff0b7424 */ /* 0x000fe400078e00ff */
[----:B------:R-:W-:Y:S01]  /*0b70*/  IMAD.MOV.U32 R10, RZ, RZ, R25 ;  /* 0x000000ffff0a7224 */ /* 0x000fe200078e0019 */
[----:B------:R-:W-:Y:S02]  /*0b80*/  SEL R12, R7, R6, !P3 ;  /* 0x00000006070c7207 */ /* 0x000fe40005800000 */
[----:B------:R-:W-:-:S07]  /*0b90*/  SEL R6, R6, R7, !P3 ;  /* 0x0000000706067207 */ /* 0x000fce0005800000 */
.L_x_4:
[----:B------:R-:W-:-:S08]  /*0ba0*/  NOP ;  /* 0x0000000000007918 */ /* 0x000fd00000000000 */
[----:B------:R-:W0:Y:S02]  /*0bb0*/  USETMAXREG.TRY_ALLOC.CTAPOOL UP0, 0xe8 ;  /* 0x000000e8000079c8 */ /* 0x000e240008000600 */
[----:B0-----:R-:W-:-:S13]  /*0bc0*/  PLOP3.LUT P0, PT, PT, PT, UP0, 0x80, 0x0 ;  /* 0x000000000000781c */ /* 0x001fda0003f0f008 */
[----:B------:R-:W-:Y:S05]  /*0bd0*/  @!P0 BRA `(.L_x_4) ;  /* 0xfffffffc00f08947 */ /* 0x000fea000383ffff */
[----:B------:R-:W-:Y:S01]  /*0be0*/  ULDC.64 UR4, c[0x0][0x598] ;  /* 0x0001660000047ab9 */ /* 0x000fe20000000a00 */
[----:B------:R-:W-:Y:S01]  /*0bf0*/  ULDC.64 UR20, c[0x0][0x208] ;  /* 0x0000820000147ab9 */ /* 0x000fe20000000a00 */
[----:B------:R-:W-:-:S04]  /*0c00*/  ISETP.NE.U32.AND P0, PT, RZ, UR4, PT ;  /* 0x00000004ff007c0c */ /* 0x000fc8000bf05070 */
[----:B------:R-:W-:-:S13]  /*0c10*/  ISETP.NE.AND.EX P0, PT, RZ, UR5, PT, P0 ;  /* 0x00000005ff007c0c */ /* 0x000fda000bf05300 */
[----:B------:R-:W-:Y:S05]  /*0c20*/  @!P0 BRA `(.L_x_7) ;  /* 0x00000000001c8947 */ /* 0x000fea0003800000 */
[----:B------:R-:W0:Y:S02]  /*0c30*/  LDC.64 R8, c[0x0][0x598] ;  /* 0x00016600ff087b82 */ /* 0x000e240000000a00 */
[----:B0-----:R-:W2:Y:S02]  /*0c40*/  LDG.E.64 R8, desc[UR20][R8.64] ;  /* 0x0000001408087981 */ /* 0x001ea4000c1e1b00 */
[----:B--2---:R-:W-:-:S04]  /*0c50*/  ISETP.NE.U32.AND P0, PT, R8, RZ, PT ;  /* 0x000000ff0800720c */ /* 0x004fc80003f05070 */
[----:B------:R-:W-:-:S13]  /*0c60*/  ISETP.NE.AND.EX P0, PT, R9, RZ, PT, P0 ;  /* 0x000000ff0900720c */ /* 0x000fda0003f05300 */
[----:B------:R-:W-:Y:S05]  /*0c70*/  @!P0 BRA `(.L_x_7) ;  /* 0x0000000000088947 */ /* 0x000fea0003800000 */
[----:B------:R0:W5:Y:S01]  /*0c80*/  LD.E R72, desc[UR20][R8.64] ;  /* 0x0000001408487980 */ /* 0x000162000c101900 */
[----:B------:R-:W-:Y:S05]  /*0c90*/  BRA `(.L_x_8) ;  /* 0x0000000000207947 */ /* 0x000fea0003800000 */
.L_x_7:
[----:B------:R-:W-:Y:S02]  /*0ca0*/  ULDC.64 UR4, c[0x0][0x588] ;  /* 0x0001620000047ab9 */ /* 0x000fe40000000a00 */
[----:B------:R-:W-:-:S04]  /*0cb0*/  ISETP.NE.U32.AND P0, PT, RZ, UR4, PT ;  /* 0x00000004ff007c0c */ /* 0x000fc8000bf05070 */
[----:B------:R-:W-:-:S13]  /*0cc0*/  ISETP.NE.AND.EX P0, PT, RZ, UR5, PT, P0 ;  /* 0x00000005ff007c0c */ /* 0x000fda000bf05300 */
[----:B------:R-:W-:Y:S05]  /*0cd0*/  @!P0 BRA `(.L_x_9) ;  /* 0x00000000000c8947 */ /* 0x000fea0003800000 */
[----:B------:R-:W0:Y:S02]  /*0ce0*/  LDC.64 R72, c[0x0][0x588] ;  /* 0x00016200ff487b82 */ /* 0x000e240000000a00 */
[----:B0-----:R1:W5:Y:S01]  /*0cf0*/  LDG.E R72, desc[UR20][R72.64] ;  /* 0x0000001448487981 */ /* 0x001362000c1e1900 */
[----:B------:R-:W-:Y:S05]  /*0d00*/  BRA `(.L_x_8) ;  /* 0x0000000000047947 */ /* 0x000fea0003800000 */
.L_x_9:
[----:B------:R-:W2:Y:S02]  /*0d10*/  LDC R72, c[0x0][0x580] ;  /* 0x00016000ff487b82 */ /* 0x000ea40000000800 */
.L_x_8:
[----:B------:R-:W-:Y:S02]  /*0d20*/  ULDC.64 UR4, c[0x0][0x5a0] ;  /* 0x0001680000047ab9 */ /* 0x000fe40000000a00 */
[----:B------:R-:W-:-:S04]  /*0d30*/  ISETP.NE.U32.AND P0, PT, RZ, UR4, PT ;  /* 0x00000004ff007c0c */ /* 0x000fc8000bf05070 */
[----:B------:R-:W-:-:S13]  /*0d40*/  ISETP.NE.AND.EX P0, PT, RZ, UR5, PT, P0 ;  /* 0x00000005ff007c0c */ /* 0x000fda000bf05300 */
[----:B------:R-:W-:Y:S05]  /*0d50*/  @!P0 BRA `(.L_x_10) ;  /* 0x00000000001c8947 */ /* 0x000fea0003800000 */
[----:B0-----:R-:W0:Y:S02]  /*0d60*/  LDC.64 R8, c[0x0][0x5a0] ;  /* 0x00016800ff087b82 */ /* 0x001e240000000a00 */
[----:B0-----:R-:W3:Y:S02]  /*0d70*/  LDG.E.64 R8, desc[UR20][R8.64] ;  /* 0x0000001408087981 */ /* 0x001ee4000c1e1b00 */
[----:B---3--:R-:W-:-:S04]  /*0d80*/  ISETP.NE.U32.AND P0, PT, R8, RZ, PT ;  /* 0x000000ff0800720c */ /* 0x008fc80003f05070 */
[----:B------:R-:W-:-:S13]  /*0d90*/  ISETP.NE.AND.EX P0, PT, R9, RZ, PT, P0 ;  /* 0x000000ff0900720c */ /* 0x000fda0003f05300 */
[----:B------:R-:W-:Y:S05]  /*0da0*/  @!P0 BRA `(.L_x_10) ;  /* 0x0000000000088947 */ /* 0x000fea0003800000 */
[----:B------:R0:W5:Y:S01]  /*0db0*/  LD.E R93, desc[UR20][R8.64] ;  /* 0x00000014085d7980 */ /* 0x000162000c101900 */
[----:B------:R-:W-:Y:S05]  /*0dc0*/  BRA `(.L_x_11) ;  /* 0x0000000000207947 */ /* 0x000fea0003800000 */
.L_x_10:
[----:B------:R-:W-:Y:S02]  /*0dd0*/  ULDC.64 UR4, c[0x0][0x590] ;  /* 0x0001640000047ab9 */ /* 0x000fe40000000a00 */
[----:B------:R-:W-:-:S04]  /*0de0*/  ISETP.NE.U32.AND P0, PT, RZ, UR4, PT ;  /* 0x00000004ff007c0c */ /* 0x000fc8000bf05070 */
[----:B------:R-:W-:-:S13]  /*0df0*/  ISETP.NE.AND.EX P0, PT, RZ, UR5, PT, P0 ;  /* 0x00000005ff007c0c */ /* 0x000fda000bf05300 */
[----:B------:R-:W-:Y:S05]  /*0e00*/  @!P0 BRA `(.L_x_12) ;  /* 0x00000000000c8947 */ /* 0x000fea0003800000 */
[----:B0-----:R-:W0:Y:S02]  /*0e10*/  LDC.64 R8, c[0x0][0x590] ;  /* 0x00016400ff087b82 */ /* 0x001e240000000a00 */
[----:B0-----:R3:W5:Y:S01]  /*0e20*/  LDG.E R93, desc[UR20][R8.64] ;  /* 0x00000014085d7981 */ /* 0x001762000c1e1900 */
[----:B------:R-:W-:Y:S05]  /*0e30*/  BRA `(.L_x_11) ;  /* 0x0000000000047947 */ /* 0x000fea0003800000 */
.L_x_12:
[----:B------:R-:W4:Y:S02]  /*0e40*/  LDC R93, c[0x0][0x584] ;  /* 0x00016100ff5d7b82 */ /* 0x000f240000000800 */
.L_x_11:
[----:B------:R-:W-:-:S13]  /*0e50*/  LOP3.LUT P0, RZ, R11, 0xff, RZ, 0xc0, !PT ;  /* 0x000000ff0bff7812 */ /* 0x000fda000780c0ff */
[----:B------:R-:W-:Y:S05]  /*0e60*/  @!P0 EXIT ;  /* 0x000000000000894d */ /* 0x000fea0003800000 */
[----:B0--3--:R-:W0:Y:S01]  /*0e70*/  LDC.64 R8, c[0x0][0x5c8] ;  /* 0x00017200ff087b82 */ /* 0x009e220000000a00 */
[----:B------:R-:W-:Y:S01]  /*0e80*/  ULDC UR4, c[0x0][0x28c] ;  /* 0x0000a30000047ab9 */ /* 0x000fe20000000800 */
[----:B------:R-:W-:Y:S01]  /*0e90*/  LOP3.LUT R140, R5, 0x1, RZ, 0xfc, !PT ;  /* 0x00000001058c7812 */ /* 0x000fe200078efcff */
[----:B------:R-:W-:-:S04]  /*0ea0*/  UIADD3 UR4, UR4, 0xff, URZ ;  /* 0x000000ff04047890 */ /* 0x000fc8000fffe03f */
[----:B------:R-:W-:-:S04]  /*0eb0*/  USHF.R.S32.HI UR5, URZ, 0x1f, UR4 ;  /* 0x0000001f3f057899 */ /* 0x000fc80008011404 */
[----:B------:R-:W-:-:S03]  /*0ec0*/  ULEA.HI UR5, UR5, UR4, URZ, 0x8 ;  /* 0x0000000405057291 */ /* 0x000fc6000f8f403f */
[----:B------:R-:W-:Y:S01]  /*0ed0*/  UMOV UR4, URZ ;  /* 0x0000003f00047c82 */ /* 0x000fe20008000000 */
[----:B------:R-:W-:-:S03]  /*0ee0*/  USHF.R.S32.HI UR9, URZ, 0x8, UR5 ;  /* 0x000000083f097899 */ /* 0x000fc60008011405 */
[----:B------:R-:W-:Y:S01]  /*0ef0*/  UMOV UR5, URZ ;  /* 0x0000003f00057c82 */ /* 0x000fe20008000000 */
[C-C-:B0-----:R-:W-:Y:S01]  /*0f00*/  SHF.L.U64.HI R92, R8.reuse, 0x7, R9.reuse ;  /* 0x00000007085c7819 */ /* 0x141fe20000010209 */
[C---:B------:R-:W-:Y:S01]  /*0f10*/  IMAD.SHL.U32 R91, R8.reuse, 0x80, RZ ;  /* 0x00000080085b7824 */ /* 0x040fe200078e00ff */
[C-C-:B------:R-:W-:Y:S01]  /*0f20*/  SHF.L.U64.HI R90, R8.reuse, 0x3, R9.reuse ;  /* 0x00000003085a7819 */ /* 0x140fe20000010209 */
[C---:B------:R-:W-:Y:S01]  /*0f30*/  IMAD.SHL.U32 R89, R8.reuse, 0x8, RZ ;  /* 0x0000000808597824 */ /* 0x040fe200078e00ff */
[C---:B------:R-:W-:Y:S01]  /*0f40*/  SHF.L.U64.HI R88, R8.reuse, 0x8, R9 ;  /* 0x0000000808587819 */ /* 0x040fe20000010209 */
[----:B------:R-:W-:-:S07]  /*0f50*/  IMAD.SHL.U32 R87, R8, 0x100, RZ ;  /* 0x0000010008577824 */ /* 0x000fce00078e00ff */
.L_x_39:
[----:B------:R-:W-:Y:S01]  /*0f60*/  LOP3.LUT R7, R4, 0x80, RZ, 0xc0, !PT ;  /* 0x0000008004077812 */ /* 0x000fe200078ec0ff */
[----:B------:R-:W0:Y:S01]  /*0f70*/  S2UR UR13, SR_CgaCtaId ;  /* 0x00000000000d79c3 */ /* 0x000e220000008800 */
[----:B------:R-:W-:Y:S01]  /*0f80*/  UMOV UR12, 0x400 ;  /* 0x00000400000c7882 */ /* 0x000fe20000000000 */
[----:B------:R-:W-:Y:S01]  /*0f90*/  UMOV UR6, URZ ;  /* 0x0000003f00067c82 */ /* 0x000fe20008000000 */
[----:B------:R-:W-:Y:S01]  /*0fa0*/  SHF.R.U32.HI R7, RZ, 0x7, R7 ;  /* 0x00000007ff077819 */ /* 0x000fe20000011607 */
[----:B------:R-:W-:Y:S01]  /*0fb0*/  UMOV UR7, URZ ;  /* 0x0000003f00077c82 */ /* 0x000fe20008000000 */
[----:B------:R-:W-:Y:S01]  /*0fc0*/  IMAD.MOV.U32 R86, RZ, RZ, RZ ;  /* 0x000000ffff567224 */ /* 0x000fe200078e00ff */
[----:B------:R-:W-:Y:S02]  /*0fd0*/  CS2R R84, SRZ ;  /* 0x0000000000547805 */ /* 0x000fe4000001ff00 */
[----:B------:R-:W-:Y:S01]  /*0fe0*/  CS2R R82, SRZ ;  /* 0x0000000000527805 */ /* 0x000fe2000001ff00 */
[----:B------:R-:W3:Y:S01]  /*0ff0*/  LDC R8, c[0x0][0x28c] ;  /* 0x0000a300ff087b82 */ /* 0x000ee20000000800 */
[----:B------:R-:W2:Y:S01]  /*1000*/  SHFL.IDX PT, R7, R7, RZ, 0x1f ;  /* 0x00001fff07077589 */ /* 0x000ea200000e0000 */
[----:B------:R-:W-:-:S02]  /*1010*/  CS2R R80, SRZ ;  /* 0x0000000000507805 */ /* 0x000fc4000001ff00 */
[----:B------:R-:W-:Y:S02]  /*1020*/  CS2R R78, SRZ ;  /* 0x00000000004e7805 */ /* 0x000fe4000001ff00 */
[----:B------:R-:W-:Y:S02]  /*1030*/  CS2R R76, SRZ ;  /* 0x00000000004c7805 */ /* 0x000fe4000001ff00 */
[----:B------:R-:W-:Y:S01]  /*1040*/  CS2R R74, SRZ ;  /* 0x00000000004a7805 */ /* 0x000fe2000001ff00 */
[----:B-1----:R-:W-:Y:S01]  /*1050*/  IMAD.MOV.U32 R73, RZ, RZ, RZ ;  /* 0x000000ffff497224 */ /* 0x002fe200078e00ff */
[----:B------:R-:W-:Y:S02]  /*1060*/  CS2R R94, SRZ ;  /* 0x00000000005e7805 */ /* 0x000fe4000001ff00 */
[----:B------:R-:W-:Y:S02]  /*1070*/  CS2R R96, SRZ ;  /* 0x0000000000607805 */ /* 0x000fe4000001ff00 */
[----:B------:R-:W-:-:S02]  /*1080*/  CS2R R98, SRZ ;  /* 0x0000000000627805 */ /* 0x000fc4000001ff00 */
[----:B------:R-:W-:Y:S02]  /*1090*/  CS2R R100, SRZ ;  /* 0x0000000000647805 */ /* 0x000fe4000001ff00 */
[----:B------:R-:W-:Y:S02]  /*10a0*/  CS2R R102, SRZ ;  /* 0x0000000000667805 */ /* 0x000fe4000001ff00 */
[----:B------:R-:W-:Y:S02]  /*10b0*/  CS2R R104, SRZ ;  /* 0x0000000000687805 */ /* 0x000fe4000001ff00 */
[----:B------:R-:W-:Y:S02]  /*10c0*/  CS2R R106, SRZ ;  /* 0x00000000006a7805 */ /* 0x000fe4000001ff00 */
[----:B------:R-:W-:Y:S02]  /*10d0*/  CS2R R108, SRZ ;  /* 0x00000000006c7805 */ /* 0x000fe4000001ff00 */
[----:B------:R-:W-:-:S02]  /*10e0*/  CS2R R110, SRZ ;  /* 0x00000000006e7805 */ /* 0x000fc4000001ff00 */
[----:B------:R-:W-:Y:S02]  /*10f0*/  CS2R R112, SRZ ;  /* 0x0000000000707805 */ /* 0x000fe4000001ff00 */
[----:B------:R-:W-:Y:S02]  /*1100*/  CS2R R114, SRZ ;  /* 0x0000000000727805 */ /* 0x000fe4000001ff00 */
[----:B------:R-:W-:Y:S02]  /*1110*/  CS2R R116, SRZ ;  /* 0x0000000000747805 */ /* 0x000fe4000001ff00 */
[----:B------:R-:W-:Y:S02]  /*1120*/  CS2R R118, SRZ ;  /* 0x0000000000767805 */ /* 0x000fe4000001ff00 */
[----:B------:R-:W-:Y:S01]  /*1130*/  CS2R R120, SRZ ;  /* 0x0000000000787805 */ /* 0x000fe2000001ff00 */
[----:B------:R-:W-:Y:S01]  /*1140*/  IMAD.MOV.U32 R123, RZ, RZ, RZ ;  /* 0x000000ffff7b7224 */ /* 0x000fe200078e00ff */
[----:B------:R-:W-:-:S02]  /*1150*/  CS2R R124, SRZ ;  /* 0x00000000007c7805 */ /* 0x000fc4000001ff00 */
[----:B------:R-:W-:Y:S02]  /*1160*/  CS2R R126, SRZ ;  /* 0x00000000007e7805 */ /* 0x000fe4000001ff00 */
[----:B---3--:R-:W-:Y:S01]  /*1170*/  ISETP.GE.AND P0, PT, R8, 0x1, PT ;  /* 0x000000010800780c */ /* 0x008fe20003f06270 */
[----:B------:R-:W-:Y:S01]  /*1180*/  IMAD.MOV.U32 R129, RZ, RZ, RZ ;  /* 0x000000ffff817224 */ /* 0x000fe200078e00ff */
[----:B--2---:R-:W-:Y:S01]  /*1190*/  R2UR UR8, R7 ;  /* 0x00000000070872ca */ /* 0x004fe200000e0000 */
[----:B------:R-:W-:Y:S01]  /*11a0*/  IMAD.U32 R11, RZ, RZ, UR4 ;  /* 0x00000004ff0b7e24 */ /* 0x000fe2000f8e00ff */
        /* <DEDUP_REMOVED lines=10> */
[----:B------:R-:W-:Y:S01]  /*1250*/  CS2R R44, SRZ ;  /* 0x00000000002c7805 */ /* 0x000fe2000001ff00 */
[----:B------:R-:W-:Y:S01]  /*1260*/  ULEA.HI UR10, UR8, UR8, URZ, 0x1 ;  /* 0x00000008080a7291 */ /* 0x000fe2000f8f083f */
[----:B------:R-:W-:Y:S02]  /*1270*/  CS2R R46, SRZ ;  /* 0x00000000002e7805 */ /* 0x000fe4000001ff00 */
[----:B------:R-:W-:Y:S02]  /*1280*/  CS2R R48, SRZ ;  /* 0x0000000000307805 */ /* 0x000fe4000001ff00 */
[----:B------:R-:W-:Y:S01]  /*1290*/  CS2R R50, SRZ ;  /* 0x0000000000327805 */ /* 0x000fe2000001ff00 */
[----:B------:R-:W-:Y:S01]  /*12a0*/  ULOP3.LUT UR11, UR10, 0x7fffe, URZ, 0xc0, !UPT ;  /* 0x0007fffe0a0b7892 */ /* 0x000fe2000f8ec03f */
[----:B------:R-:W-:Y:S01]  /*12b0*/  CS2R R52, SRZ ;  /* 0x0000000000347805 */ /* 0x000fe2000001ff00 */
[----:B0-----:R-:W-:Y:S01]  /*12c0*/  ULEA UR10, UR13, UR12, 0x18 ;  /* 0x0000000c0d0a7291 */ /* 0x001fe2000f8ec03f */
[----:B------:R-:W-:Y:S01]  /*12d0*/  CS2R R54, SRZ ;  /* 0x0000000000367805 */ /* 0x000fe2000001ff00 */
[----:B------:R-:W-:Y:S01]  /*12e0*/  UIADD3 UR11, UR8, -UR11, URZ ;  /* 0x8000000b080b7290 */ /* 0x000fe2000fffe03f */
[----:B------:R-:W-:Y:S01]  /*12f0*/  CS2R R24, SRZ ;  /* 0x0000000000187805 */ /* 0x000fe2000001ff00 */
[----:B------:R-:W-:Y:S01]  /*1300*/  UMOV UR13, UR5 ;  /* 0x00000005000d7c82 */ /* 0x000fe20008000000 */
[----:B------:R-:W-:Y:S01]  /*1310*/  UMOV UR8, URZ ;  /* 0x0000003f00087c82 */ /* 0x000fe20008000000 */
[----:B------:R-:W-:Y:S01]  /*1320*/  ULEA UR11, UR11, UR10, 0xd ;  /* 0x0000000a0b0b7291 */ /* 0x000fe2000f8e683f */
[----:B------:R-:W-:-:S02]  /*1330*/  CS2R R26, SRZ ;  /* 0x00000000001a7805 */ /* 0x000fc4000001ff00 */
[----:B------:R-:W-:Y:S02]  /*1340*/  CS2R R28, SRZ ;  /* 0x00000000001c7805 */ /* 0x000fe4000001ff00 */
[----:B------:R-:W-:Y:S01]  /*1350*/  CS2R R30, SRZ ;  /* 0x00000000001e7805 */ /* 0x000fe2000001ff00 */
[----:B------:R-:W-:Y:S01]  /*1360*/  UIADD3 UR11, UR11, 0x100, URZ ;  /* 0x000001000b0b7890 */ /* 0x000fe2000fffe03f */
[----:B------:R-:W-:Y:S02]  /*1370*/  CS2R R32, SRZ ;  /* 0x0000000000207805 */ /* 0x000fe4000001ff00 */
[----:B------:R-:W-:Y:S02]  /*1380*/  CS2R R34, SRZ ;  /* 0x0000000000227805 */ /* 0x000fe4000001ff00 */
[----:B------:R-:W-:Y:S01]  /*1390*/  CS2R R36, SRZ ;  /* 0x0000000000247805 */ /* 0x000fe2000001ff00 */
[----:B------:R-:W-:Y:S01]  /*13a0*/  USHF.R.U32.HI UR11, URZ, 0x4, UR11 ;  /* 0x000000043f0b7899 */ /* 0x000fe2000801160b */
[----:B------:R-:W-:-:S03]  /*13b0*/  CS2R R38, SRZ ;  /* 0x0000000000267805 */ /* 0x000fc6000001ff00 */
[----:B------:R-:W-:Y:S01]  /*13c0*/  ULOP3.LUT UR11, UR11, 0x3fff, URZ, 0xc0, !UPT ;  /* 0x00003fff0b0b7892 */ /* 0x000fe2000f8ec03f */
[----:B------:R-:W-:Y:S11]  /*13d0*/  @!P0 BRA `(.L_x_13) ;  /* 0x0000000c00588947 */ /* 0x000ff60003800000 */
[----:B------:R-:W-:-:S13]  /*13e0*/  ISETP.NE.AND P1, PT, R140, 0x3, PT ;  /* 0x000000038c00780c */ /* 0x000fda0003f25270 */
[----:B------:R-:W-:Y:S05]  /*13f0*/  @!P1 BRA `(.L_x_14) ;  /* 0x0000000000049947 */ /* 0x000fea0003800000 */
[----:B------:R-:W-:Y:S01]  /*1400*/  BPT.TRAP 0x1 ;  /* 0x000000040000795c */ /* 0x000fe20000300000 */
.L_x_14:
[----:B------:R-:W-:Y:S01]  /*1410*/  ULEA UR6, UR5, UR10, 0x3 ;  /* 0x0000000a05067291 */ /* 0x000fe2000f8e183f */
[----:B------:R-:W-:-:S05]  /*1420*/  IMAD.U32 R7, RZ, RZ, UR4 ;  /* 0x00000004ff077e24 */ /* 0x000fca000f8e00ff */
[----:B------:R-:W-:-:S04]  /*1430*/  SHF.L.U32 R7, R7, 0x1f, RZ ;  /* 0x0000001f07077819 */ /* 0x000fc800000006ff */
[----:B------:R0:W1:Y:S01]  /*1440*/  SYNCS.PHASECHK.TRANS64.TRYWAIT P0, [UR6], R7 ;  /* 0x00000007ff0075a7 */ /* 0x0000620008000146 */
[----:B------:R-:W-:Y:S05]  /*1450*/  @!P1 BRA `(.L_x_15) ;  /* 0x0000000000049947 */ /* 0x000fea0003800000 */
[----:B------:R-:W-:Y:S01]  /*1460*/  BPT.TRAP 0x1 ;  /* 0x000000040000795c */ /* 0x000fe20000300000 */
.L_x_15:
[----:B-1----:R-:W-:Y:S05]  /*1470*/  @P0 BRA `(.L_x_16) ;  /* 0x0000000000080947 */ /* 0x002fea0003800000 */
[----:B------:R-:W1:Y:S02]  /*1480*/  SYNCS.PHASECHK.TRANS64.TRYWAIT P0, [UR6], R7 ;  /* 0x00000007ff0075a7 */ /* 0x000e640008000146 */
[----:B-1----:R-:W-:Y:S05]  /*1490*/  @!P0 BRA `(.L_x_17) ;  /* 0x0000008800508947 */ /* 0x002fea0003800000 */
.L_x_16:
[----:B------:R-:W-:Y:S01]  /*14a0*/  UIADD3 UR6, UR10, 0x30100, URZ ;  /* 0x000301000a067890 */ /* 0x000fe2000fffe03f */
[----:B------:R-:W-:Y:S01]  /*14b0*/  WARPGROUP.ARRIVE ;  /* 0x00000000000079c5 */ /* 0x000fe20000000000 */
[----:B------:R-:W-:Y:S01]  /*14c0*/  ULOP3.LUT UR8, UR11, 0x10000, URZ, 0xfc, !UPT ;  /* 0x000100000b087892 */ /* 0x000fe2000f8efc3f */
[----:B------:R-:W-:Y:S01]  /*14d0*/  IMAD.MOV.U32 R86, RZ, RZ, RZ ;  /* 0x000000ffff567224 */ /* 0x000fe200078e00ff */
[----:B------:R-:W-:Y:S01]  /*14e0*/  USHF.R.U32.HI UR6, URZ, 0x4, UR6 ;  /* 0x000000043f067899 */ /* 0x000fe20008011606 */
[----:B------:R-:W-:Y:S01]  /*14f0*/  CS2R R84, SRZ ;  /* 0x0000000000547805 */ /* 0x000fe2000001ff00 */
[----:B------:R-:W-:Y:S01]  /*1500*/  UIMAD UR8, UR5, 0x1800, UR8 ;  /* 0x00001800050878a4 */ /* 0x000fe2000f8e0208 */
[----:B------:R-:W-:Y:S01]  /*1510*/  CS2R R82, SRZ ;  /* 0x0000000000527805 */ /* 0x000fe2000001ff00 */
[----:B------:R-:W-:Y:S01]  /*1520*/  ULOP3.LUT UR6, UR6, 0x3fff, URZ, 0xc0, !UPT ;  /* 0x00003fff06067892 */ /* 0x000fe2000f8ec03f */
[----:B------:R-:W-:Y:S01]  /*1530*/  CS2R R80, SRZ ;  /* 0x0000000000507805 */ /* 0x000fe2000001ff00 */
[----:B------:R-:W-:Y:S01]  /*1540*/  UIADD3 UR7, UR8, 0x800, URZ ;  /* 0x0000080008077890 */ /* 0x000fe2000fffe03f */
[----:B------:R-:W-:Y:S01]  /*1550*/  CS2R R78, SRZ ;  /* 0x00000000004e7805 */ /* 0x000fe2000001ff00 */
[----:B------:R-:W-:Y:S01]  /*1560*/  ULOP3.LUT UR6, UR6, 0x10000, URZ, 0xfc, !UPT ;  /* 0x0001000006067892 */ /* 0x000fe2000f8efc3f */
[----:B------:R-:W-:Y:S01]  /*1570*/  CS2R R76, SRZ ;  /* 0x00000000004c7805 */ /* 0x000fe2000001ff00 */
[----:B------:R-:W-:Y:S01]  /*1580*/  UMOV UR16, UR8 ;  /* 0x0000000800107c82 */ /* 0x000fe20008000000 */
[----:B------:R-:W-:Y:S01]  /*1590*/  UMOV UR17, 0x40000040 ;  /* 0x4000004000117882 */ /* 0x000fe20000000000 */
[----:B------:R-:W-:Y:S01]  /*15a0*/  ULEA UR12, UR5, UR6, 0x9 ;  /* 0x00000006050c7291 */ /* 0x000fe2000f8e483f */
[----:B------:R-:W-:Y:S01]  /*15b0*/  CS2R R74, SRZ ;  /* 0x00000000004a7805 */ /* 0x000fe2000001ff00 */
[----:B------:R-:W-:Y:S01]  /*15c0*/  UIADD3 UR6, UR8, 0x400, URZ ;  /* 0x0000040008067890 */ /* 0x000fe2000fffe03f */
[----:B------:R-:W-:Y:S01]  /*15d0*/  IMAD.MOV.U32 R73, RZ, RZ, RZ ;  /* 0x000000ffff497224 */ /* 0x000fe200078e00ff */
[----:B------:R-:W-:Y:S01]  /*15e0*/  UMOV UR19, 0x40000040 ;  /* 0x4000004000137882 */ /* 0x000fe20000000000 */
[----:B------:R-:W-:Y:S01]  /*15f0*/  UIADD3 UR14, UR12, 0x106, URZ ;  /* 0x000001060c0e7890 */ /* 0x000fe2000fffe03f */
[----:B------:R-:W-:Y:S01]  /*1600*/  CS2R R94, SRZ ;  /* 0x00000000005e7805 */ /* 0x000fe2000001ff00 */
[----:B------:R-:W-:Y:S01]  /*1610*/  UMOV UR18, UR12 ;  /* 0x0000000c00127c82 */ /* 0x000fe20008000000 */
[----:B------:R-:W-:Y:S01]  /*1620*/  UMOV UR13, 0x40000040 ;  /* 0x40000040000d7882 */ /* 0x000fe20000000000 */
[----:B------:R-:W-:Y:S01]  /*1630*/  QGMMA.64x32x32.F32.E4M3.E4M3 R56, gdesc[UR16], RZ, !UPT ;  /* 0x00600000103879f3 */ /* 0x000fe2000c7008ff */
[----:B------:R-:W-:Y:S01]  /*1640*/  UMOV UR16, UR6 ;  /* 0x0000000600107c82 */ /* 0x000fe20008000000 */
[----:B------:R-:W-:Y:S01]  /*1650*/  UMOV UR17, 0x40000040 ;  /* 0x4000004000117882 */ /* 0x000fe20000000000 */
[----:B------:R-:W-:Y:S01]  /*1660*/  UIADD3 UR6, UR8, 0x402, URZ ;  /* 0x0000040208067890 */ /* 0x000fe2000fffe03f */
[----:B------:R-:W-:Y:S01]  /*1670*/  QGMMA.64x32x32.F32.E4M3.E4M3 R40, gdesc[UR16], RZ, !UPT ;  /* 0x00600000102879f3 */ /* 0x000fe2000c7008ff */
[----:B------:R-:W-:Y:S01]  /*1680*/  UMOV UR16, UR7 ;  /* 0x0000000700107c82 */ /* 0x000fe20008000000 */
[----:B------:R-:W-:Y:S01]  /*1690*/  UMOV UR17, 0x40000040 ;  /* 0x4000004000117882 */ /* 0x000fe20000000000 */
[----:B------:R-:W-:Y:S01]  /*16a0*/  UIADD3 UR7, UR8, 0x802, URZ ;  /* 0x0000080208077890 */ /* 0x000fe2000fffe03f */
[----:B------:R-:W-:Y:S01]  /*16b0*/  QGMMA.64x32x32.F32.E4M3.E4M3 R24, gdesc[UR16], RZ, !UPT ;  /* 0x00600000101879f3 */ /* 0x000fe2000c7008ff */
[----:B------:R-:W-:Y:S01]  /*16c0*/  UIADD3 UR16, UR8, 0x2, URZ ;  /* 0x0000000208107890 */ /* 0x000fe2000fffe03f */
[----:B------:R-:W-:Y:S01]  /*16d0*/  CS2R R96, SRZ ;  /* 0x0000000000607805 */ /* 0x000fe2000001ff00 */
[----:B------:R-:W-:Y:S01]  /*16e0*/  UIADD3 UR18, UR12, 0x2, URZ ;  /* 0x000000020c127890 */ /* 0x000fe2000fffe03f */
[----:B------:R-:W-:Y:S01]  /*16f0*/  CS2R R98, SRZ ;  /* 0x0000000000627805 */ /* 0x000fe2000001ff00 */
[----:B------:R-:W-:Y:S01]  /*1700*/  UMOV UR17, 0x40000040 ;  /* 0x4000004000117882 */ /* 0x000fe20000000000 */
[----:B------:R-:W-:Y:S01]  /*1710*/  UMOV UR19, 0x40000040 ;  /* 0x4000004000137882 */ /* 0x000fe20000000000 */
[----:B------:R-:W-:Y:S01]  /*1720*/  UMOV UR15, 0x40000040 ;  /* 0x40000040000f7882 */ /* 0x000fe20000000000 */
        /* <DEDUP_REMOVED lines=10> */
[----:B------:R-:W-:Y:S01]  /*17d0*/  CS2R R120, SRZ ;  /* 0x0000000000787805 */ /* 0x000fe2000001ff00 */
[----:B------:R-:W-:Y:S01]  /*17e0*/  IMAD.MOV.U32 R123, RZ, RZ, RZ ;  /* 0x000000ffff7b7224 */ /* 0x000fe200078e00ff */
[----:B------:R-:W-:Y:S02]  /*17f0*/  CS2R R124, SRZ ;  /* 0x00000000007c7805 */ /* 0x000fe4000001ff00 */
[----:B------:R-:W-:Y:S01]  /*1800*/  CS2R R126, SRZ ;  /* 0x00000000007e7805 */ /* 0x000fe2000001ff00 */
[----:B------:R-:W-:Y:S01]  /*1810*/  IMAD.MOV.U32 R129, RZ, RZ, RZ ;  /* 0x000000ffff817224 */ /* 0x000fe200078e00ff */
[----:B------:R-:W-:Y:S01]  /*1820*/  QGMMA.64x32x32.F32.E4M3.E4M3 R56, gdesc[UR16], R56 ;  /* 0x00600000103879f3 */ /* 0x000fe20008700838 */
[----:B------:R-:W-:Y:S01]  /*1830*/  UMOV UR16, UR6 ;  /* 0x0000000600107c82 */ /* 0x000fe20008000000 */
[----:B------:R-:W-:Y:S01]  /*1840*/  UMOV UR17, 0x40000040 ;  /* 0x4000004000117882 */ /* 0x000fe20000000000 */
[----:B------:R-:W-:Y:S01]  /*1850*/  UIADD3 UR6, UR8, 0x404, URZ ;  /* 0x0000040408067890 */ /* 0x000fe2000fffe03f */
[----:B------:R-:W-:Y:S01]  /*1860*/  QGMMA.64x32x32.F32.E4M3.E4M3 R40, gdesc[UR16], R40 ;  /* 0x00600000102879f3 */ /* 0x000fe20008700828 */
[----:B------:R-:W-:Y:S01]  /*1870*/  UMOV UR16, UR7 ;  /* 0x0000000700107c82 */ /* 0x000fe20008000000 */
[----:B------:R-:W-:Y:S01]  /*1880*/  UMOV UR17, 0x40000040 ;  /* 0x4000004000117882 */ /* 0x000fe20000000000 */
[----:B------:R-:W-:Y:S01]  /*1890*/  UIADD3 UR7, UR8, 0x804, URZ ;  /* 0x0000080408077890 */ /* 0x000fe2000fffe03f */
[----:B------:R-:W-:Y:S01]  /*18a0*/  QGMMA.64x32x32.F32.E4M3.E4M3 R24, gdesc[UR16], R24 ;  /* 0x00600000101879f3 */ /* 0x000fe20008700818 */
[----:B------:R-:W-:-:S02]  /*18b0*/  UIADD3 UR16, UR8, 0x4, URZ ;  /* 0x0000000408107890 */ /* 0x000fc4000fffe03f */
[----:B------:R-:W-:Y:S01]  /*18c0*/  UIADD3 UR18, UR12, 0x4, URZ ;  /* 0x000000040c127890 */ /* 0x000fe2000fffe03f */
[----:B------:R-:W-:Y:S01]  /*18d0*/  UMOV UR17, 0x40000040 ;  /* 0x4000004000117882 */ /* 0x000fe20000000000 */
[----:B------:R-:W-:-:S07]  /*18e0*/  UMOV UR19, 0x40000040 ;  /* 0x4000004000137882 */ /* 0x000fce0000000000 */
        /* <DEDUP_REMOVED lines=9> */
[----:B------:R-:W-:Y:S02]  /*1980*/  UIADD3 UR16, UR8, 0x6, URZ ;  /* 0x0000000608107890 */ /* 0x000fe4000fffe03f */
        /* <DEDUP_REMOVED lines=45> */
[----:B------:R-:W-:Y:S01]  /*1c60*/  UMOV UR6, 0x8 ;  /* 0x0000000800067882 */ /* 0x000fe20000000000 */
[----:B------:R-:W-:Y:S01]  /*1c70*/  QGMMA.64x32x32.F32.E4M3.E4M3 R40, gdesc[UR16], R40 ;  /* 0x00600000102879f3 */ /* 0x000fe20008700828 */
[----:B------:R-:W-:Y:S01]  /*1c80*/  UMOV UR16, UR7 ;  /* 0x0000000700107c82 */ /* 0x000fe20008000000 */
[----:B------:R-:W-:Y:S01]  /*1c90*/  UMOV UR17, 0x40000040 ;  /* 0x4000004000117882 */ /* 0x000fe20000000000 */
[----:B------:R-:W-:Y:S01]  /*1ca0*/  UIADD3 UR7, UR8, 0xc06, URZ ;  /* 0x00000c0608077890 */ /* 0x000fe2000fffe03f */
[----:B------:R-:W-:Y:S01]  /*1cb0*/  QGMMA.64x32x32.F32.E4M3.E4M3 R24, gdesc[UR16], R24 ;  /* 0x00600000101879f3 */ /* 0x000fe20008700818 */
[----:B------:R-:W-:Y:S02]  /*1cc0*/  UIADD3 UR16, UR8, 0x1006, URZ ;  /* 0x0000100608107890 */ /* 0x000fe4000fffe03f */
[----:B------:R-:W-:-:S03]  /*1cd0*/  UIADD3 UR8, UR8, 0x1406, URZ ;  /* 0x0000140608087890 */ /* 0x000fc6000fffe03f */
[----:B------:R-:W-:Y:S01]  /*1ce0*/  UMOV UR12, UR7 ;  /* 0x00000007000c7c82 */ /* 0x000fe20008000000 */
[----:B------:R-:W-:Y:S02]  /*1cf0*/  ULDC UR7, c[0x0][0x50c] ;  /* 0x0001430000077ab9 */ /* 0x000fe40000000800 */
[----:B------:R-:W-:-:S04]  /*1d00*/  UISETP.NE.AND UP0, UPT, UR7, 0x8, UPT ;  /* 0x000000080700788c */ /* 0x000fc8000bf05270 */
[----:B------:R-:W-:-:S06]  /*1d10*/  USEL UR7, URZ, 0x1, UP0 ;  /* 0x000000013f077887 */ /* 0x000fcc0008000000 */
[----:B------:R-:W-:Y:S01]  /*1d20*/  ISETP.NE.AND P0, PT, RZ, UR7, PT ;  /* 0x00000007ff007c0c */ /* 0x000fe2000bf05270 */
[----:B------:R-:W-:Y:S01]  /*1d30*/  QGMMA.64x32x32.F32.E4M3.E4M3 R56, gdesc[UR12], R56 ;  /* 0x006000000c3879f3 */ /* 0x000fe20008700838 */
[----:B------:R-:W-:Y:S01]  /*1d40*/  UMOV UR12, UR16 ;  /* 0x00000010000c7c82 */ /* 0x000fe20008000000 */
[----:B------:R-:W-:Y:S02]  /*1d50*/  UMOV UR13, 0x40000040 ;  /* 0x40000040000d7882 */ /* 0x000fe40000000000 */
[----:B------:R-:W-:Y:S01]  /*1d60*/  QGMMA.64x32x32.F32.E4M3.E4M3 R40, gdesc[UR12], R40 ;  /* 0x006000000c2879f3 */ /* 0x000fe20008700828 */
[----:B------:R-:W-:Y:S01]  /*1d70*/  UMOV UR12, UR8 ;  /* 0x00000008000c7c82 */ /* 0x000fe20008000000 */
[----:B------:R-:W-:Y:S02]  /*1d80*/  UMOV UR13, 0x40000040 ;  /* 0x40000040000d7882 */ /* 0x000fe40000000000 */
[----:B------:R-:W-:Y:S04]  /*1d90*/  QGMMA.64x32x32.F32.E4M3.E4M3 R24, gdesc[UR12], R24, gsb0 ;  /* 0x006000000c1879f3 */ /* 0x000fe80008000818 */
[----:B------:R-:W-:Y:S05]  /*1da0*/  @!P0 BRA `(.L_x_18) ;  /* 0x0000000000c88947 */ /* 0x000fea0003800000 */
[----:B------:R-:W-:Y:S02]  /*1db0*/  WARPGROUP.DEPBAR.LE gsb0, 0x0 ;  /* 0x00008000000079c5 */ /* 0x000fe40000010000 */
[----:B------:R-:W-:-:S01]  /*1dc0*/  FADD R129, RZ, R56 ;  /* 0x00000038ff817221 */ /* 0x000fc20000000000 */
[----:B------:R-:W-:Y:S01]  /*1dd0*/  FADD R126, RZ, R57 ;  /* 0x00000039ff7e7221 */ /* 0x000fe20000000000 */
        /* <DEDUP_REMOVED lines=46> */
[----:B------:R-:W-:-:S06]  /*20c0*/  UMOV UR6, URZ ;  /* 0x0000003f00067c82 */ /* 0x000fcc0008000000 */
.L_x_18:
[----:B------:R-:W-:-:S04]  /*20d0*/  UIADD3 UR13, UR5, 0x1, URZ ;  /* 0x00000001050d7890 */ /* 0x000fc8000fffe03f */
[----:B------:R-:W-:-:S04]  /*20e0*/  UISETP.NE.AND UP0, UPT, UR13, 0x2, UPT ;  /* 0x000000020d00788c */ /* 0x000fc8000bf05270 */
[----:B------:R-:W-:Y:S02]  /*20f0*/  USEL UR8, URZ, 0x1, UP0 ;  /* 0x000000013f087887 */ /* 0x000fe40008000000 */
[----:B------:R-:W-:Y:S02]  /*2100*/  USEL UR13, UR13, URZ, UP0 ;  /* 0x0000003f0d0d7287 */ /* 0x000fe40008000000 */
[----:B------:R-:W-:-:S06]  /*2110*/  ULOP3.LUT UR8, UR4, UR8, URZ, 0x3c, !UPT ;  /* 0x0000000804087292 */ /* 0x000fcc000f8e3c3f */
[----:B------:R-:W-:Y:S01]  /*2120*/  IMAD.U32 R11, RZ, RZ, UR8 ;  /* 0x00000008ff0b7e24 */ /* 0x000fe2000f8e00ff */
[----:B------:R-:W-:-:S06]  /*2130*/  UMOV UR8, 0x1 ;  /* 0x0000000100087882 */ /* 0x000fcc0000000000 */
.L_x_13:
[----:B------:R-:W-:-:S04]  /*2140*/  UISETP.LT.AND UP0, UPT, UR9, 0x1, UPT ;  /* 0x000000010900788c */ /* 0x000fc8000bf01270 */
[----:B------:R-:W-:-:S04]  /*2150*/  USEL UR12, UR9, 0x1, UP0 ;  /* 0x00000001090c7887 */ /* 0x000fc80008000000 */
[----:B------:R-:W-:-:S04]  /*2160*/  UIADD3 UR12, UR9, -UR12, URZ ;  /* 0x8000000c090c7290 */ /* 0x000fc8000fffe03f */
[----:B------:R-:W-:-:S06]  /*2170*/  UISETP.GE.AND UP0, UPT, UR12, 0x1, UPT ;  /* 0x000000010c00788c */ /* 0x000fcc000bf06270 */
[----:B------:R-:W-:-:S13]  /*2180*/  PLOP3.LUT P0, PT, PT, PT, UP0, 0x80, 0x0 ;  /* 0x000000000000781c */ /* 0x000fda0003f0f008 */
[----:B------:R-:W-:Y:S05]  /*2190*/  @!P0 BRA `(.L_x_19) ;  /* 0x0000000c00448947 */ /* 0x000fea0003800000 */
[----:B01----:R-:W-:Y:S01]  /*21a0*/  IMAD.U32 R7, RZ, RZ, UR12 ;  /* 0x0000000cff077e24 */ /* 0x003fe2000f8e00ff */
[----:B------:R-:W-:Y:S01]  /*21b0*/  UMOV UR12, UR5 ;  /* 0x00000005000c7c82 */ /* 0x000fe20008000000 */
[----:B------:R-:W-:-:S05]  /*21c0*/  ULDC UR15, c[0x0][0x50c] ;  /* 0x00014300000f7ab9 */ /* 0x000fca0000000800 */
.L_x_27:
[----:B------:R-:W-:-:S13]  /*21d0*/  ISETP.NE.AND P1, PT, R140, 0x3, PT ;  /* 0x000000038c00780c */ /* 0x000fda0003f25270 */
[----:B01----:R-:W-:Y:S05]  /*21e0*/  @!P1 BRA `(.L_x_20) ;  /* 0x0000000000049947 */ /* 0x003fea0003800000 */
[----:B------:R-:W-:Y:S01]  /*21f0*/  BPT.TRAP 0x1 ;  /* 0x000000040000795c */ /* 0x000fe20000300000 */
.L_x_20:
[----:B------:R-:W0:Y:S01]  /*2200*/  S2UR UR14, SR_CgaCtaId ;  /* 0x00000000000e79c3 */ /* 0x000e220000008800 */
[----:B------:R-:W-:Y:S01]  /*2210*/  UMOV UR10, 0x400 ;  /* 0x00000400000a7882 */ /* 0x000fe20000000000 */
[----:B------:R-:W-:Y:S01]  /*2220*/  SHF.L.U32 R8, R11, 0x1f, RZ ;  /* 0x0000001f0b087819 */ /* 0x000fe200000006ff */
[----:B0-----:R-:W-:-:S04]  /*2230*/  ULEA UR10, UR14, UR10, 0x18 ;  /* 0x0000000a0e0a7291 */ /* 0x001fc8000f8ec03f */
[----:B------:R-:W-:-:S09]  /*2240*/  ULEA UR14, UR13, UR10, 0x3 ;  /* 0x0000000a0d0e7291 */ /* 0x000fd2000f8e183f */
[----:B------:R0:W1:Y:S01]  /*2250*/  SYNCS.PHASECHK.TRANS64.TRYWAIT P0, [UR14], R8 ;  /* 0x00000008ff0075a7 */ /* 0x000062000800014e */
[----:B------:R-:W-:Y:S05]  /*2260*/  @!P1 BRA `(.L_x_21) ;  /* 0x0000000000049947 */ /* 0x000fea0003800000 */
[----:B------:R-:W-:Y:S01]  /*2270*/  BPT.TRAP 0x1 ;  /* 0x000000040000795c */ /* 0x000fe20000300000 */
.L_x_21:
[----:B-1----:R-:W-:Y:S05]  /*2280*/  @P0 BRA `(.L_x_22) ;  /* 0x0000000000080947 */ /* 0x002fea0003800000 */
[----:B------:R-:W1:Y:S02]  /*2290*/  SYNCS.PHASECHK.TRANS64.TRYWAIT P0, [UR14], R8 ;  /* 0x00000008ff0075a7 */ /* 0x000e64000800014e */
[----:B-1----:R-:W-:Y:S05]  /*22a0*/  @!P0 BRA `(.L_x_23) ;  /* 0x0000007800e48947 */ /* 0x002fea0003800000 */
.L_x_22:
[----:B------:R-:W-:Y:S01]  /*22b0*/  UIADD3 UR14, UR10, 0x30100, URZ ;  /* 0x000301000a0e7890 */ /* 0x000fe2000fffe03f */
[----:B------:R-:W-:Y:S01]  /*22c0*/  WARPGROUP.ARRIVE ;  /* 0x00000000000079c5 */ /* 0x000fe20000000000 */
[----:B------:R-:W-:Y:S02]  /*22d0*/  UISETP.NE.AND UP0, UPT, UR7, URZ, UPT ;  /* 0x0000003f0700728c */ /* 0x000fe4000bf05270 */
[----:B------:R-:W-:Y:S02]  /*22e0*/  USHF.R.U32.HI UR14, URZ, 0x4, UR14 ;  /* 0x000000043f0e7899 */ /* 0x000fe4000801160e */
[----:B------:R-:W-:Y:S02]  /*22f0*/  USEL UR8, UR8, URZ, !UP0 ;  /* 0x0000003f08087287 */ /* 0x000fe4000c000000 */
[----:B------:R-:W-:Y:S02]  /*2300*/  ULOP3.LUT UR7, UR14, 0x3fff, URZ, 0xc0, !UPT ;  /* 0x00003fff0e077892 */ /* 0x000fe4000f8ec03f */
[----:B------:R-:W-:-:S02]  /*2310*/  ULOP3.LUT UR14, UR11, 0x10000, URZ, 0xfc, !UPT ;  /* 0x000100000b0e7892 */ /* 0x000fc4000f8efc3f */
[----:B------:R-:W-:Y:S02]  /*2320*/  ULOP3.LUT UR7, UR7, 0x10000, URZ, 0xfc, !UPT ;  /* 0x0001000007077892 */ /* 0x000fe4000f8efc3f */
[----:B------:R-:W-:Y:S02]  /*2330*/  UISETP.NE.U32.AND UP0, UPT, UR8, URZ, UPT ;  /* 0x0000003f0800728c */ /* 0x000fe4000bf05070 */
[----:B------:R-:W-:Y:S02]  /*2340*/  UIMAD UR14, UR13, 0x1800, UR14 ;  /* 0x000018000d0e78a4 */ /* 0x000fe4000f8e020e */
[----:B------:R-:W-:Y:S02]  /*2350*/  ULEA UR8, UR13, UR7, 0x9 ;  /* 0x000000070d087291 */ /* 0x000fe4000f8e483f */
[----:B------:R-:W-:Y:S02]  /*2360*/  UIADD3 UR7, UR14, 0x400, URZ ;  /* 0x000004000e077890 */ /* 0x000fe4000fffe03f */
[----:B------:R-:W-:-:S02]  /*2370*/  UIADD3 UR22, UR14, 0x800, URZ ;  /* 0x000008000e167890 */ /* 0x000fc4000fffe03f */
[----:B------:R-:W-:Y:S01]  /*2380*/  UMOV UR16, UR14 ;  /* 0x0000000e00107c82 */ /* 0x000fe20008000000 */
[----:B------:R-:W-:Y:S01]  /*2390*/  UMOV UR17, 0x40000040 ;  /* 0x4000004000117882 */ /* 0x000fe20000000000 */
[----:B------:R-:W-:Y:S01]  /*23a0*/  UMOV UR18, UR8 ;  /* 0x0000000800127c82 */ /* 0x000fe20008000000 */
[----:B------:R-:W-:Y:S01]  /*23b0*/  UMOV UR19, 0x40000040 ;  /* 0x4000004000137882 */ /* 0x000fe20000000000 */
[----:B------:R-:W-:Y:S01]  /*23c0*/  UIADD3 UR6, UR6, 0x8, URZ ;  /* 0x0000000806067890 */ /* 0x000fe2000fffe03f */
[----:B------:R-:W-:Y:S01]  /*23d0*/  QGMMA.64x32x32.F32.E4M3.E4M3 R56, gdesc[UR16], R56, UP0 ;  /* 0x00600000103879f3 */ /* 0x000fe2000bf00838 */
        /* <DEDUP_REMOVED lines=8> */
[----:B------:R-:W-:-:S02]  /*2460*/  UIADD3 UR16, UR14, 0x2, URZ ;  /* 0x000000020e107890 */ /* 0x000fc4000fffe03f */
[----:B------:R-:W-:Y:S01]  /*2470*/  UIADD3 UR18, UR8, 0x2, URZ ;  /* 0x0000000208127890 */ /* 0x000fe2000fffe03f */
[----:B------:R-:W-:Y:S01]  /*2480*/  UMOV UR17, 0x40000040 ;  /* 0x4000004000117882 */ /* 0x000fe20000000000 */
[----:B------:R-:W-:Y:S01]  /*2490*/  UMOV UR19, 0x40000040 ;  /* 0x4000004000137882 */ /* 0x000fe20000000000 */
[----:B------:R-:W-:-:S06]  /*24a0*/  UISETP.NE.AND UP0, UPT, UR6, UR15, UPT ;  /* 0x0000000f0600728c */ /* 0x000fcc000bf05270 */
        /* <DEDUP_REMOVED lines=71> */
[----:B------:R-:W-:Y:S02]  /*2920*/  UMOV UR17, 0x40000040 ;  /* 0x4000004000117882 */ /* 0x000fe40000000000 */
[----:B------:R-:W-:Y:S01]  /*2930*/  QGMMA.64x32x32.F32.E4M3.E4M3 R24, gdesc[UR16], R24 ;  /* 0x00600000101879f3 */ /* 0x000fe20008700818 */
[----:B------:R-:W-:Y:S02]  /*2940*/  UIADD3 UR16, UR14, 0xc06, URZ ;  /* 0x00000c060e107890 */ /* 0x000fe4000fffe03f */
[----:B------:R-:W-:-:S02]  /*2950*/  UIADD3 UR18, UR8, 0x106, URZ ;  /* 0x0000010608127890 */ /* 0x000fc4000fffe03f */
[----:B------:R-:W-:Y:S01]  /*2960*/  UIADD3 UR14, UR14, 0x1406, URZ ;  /* 0x000014060e0e7890 */ /* 0x000fe2000fffe03f */
[----:B------:R-:W-:Y:S01]  /*2970*/  UMOV UR17, 0x40000040 ;  /* 0x4000004000117882 */ /* 0x000fe20000000000 */
[----:B------:R-:W-:-:S05]  /*2980*/  UMOV UR19, 0x40000040 ;  /* 0x4000004000137882 */ /* 0x000fca0000000000 */
[----:B------:R-:W-:Y:S01]  /*2990*/  QGMMA.64x32x32.F32.E4M3.E4M3 R56, gdesc[UR16], R56 ;  /* 0x00600000103879f3 */ /* 0x000fe20008700838 */
[----:B------:R-:W-:Y:S01]  /*29a0*/  UMOV UR16, UR7 ;  /* 0x0000000700107c82 */ /* 0x000fe20008000000 */
[----:B------:R-:W-:Y:S01]  /*29b0*/  UMOV UR17, 0x40000040 ;  /* 0x4000004000117882 */ /* 0x000fe20000000000 */
[----:B------:R-:W-:Y:S01]  /*29c0*/  USEL UR7, URZ, 0x1, UP0 ;  /* 0x000000013f077887 */ /* 0x000fe20008000000 */
[----:B------:R-:W-:Y:S01]  /*29d0*/  QGMMA.64x32x32.F32.E4M3.E4M3 R40, gdesc[UR16], R40 ;  /* 0x00600000102879f3 */ /* 0x000fe20008700828 */
[----:B------:R-:W-:Y:S01]  /*29e0*/  UMOV UR16, UR14 ;  /* 0x0000000e00107c82 */ /* 0x000fe20008000000 */
[----:B------:R-:W-:Y:S02]  /*29f0*/  UMOV UR17, 0x40000040 ;  /* 0x4000004000117882 */ /* 0x000fe40000000000 */
[----:B------:R-:W-:Y:S01]  /*2a00*/  QGMMA.64x32x32.F32.E4M3.E4M3 R24, gdesc[UR16], R24, gsb0 ;  /* 0x00600000101879f3 */ /* 0x000fe20008000818 */
[----:B------:R-:W-:Y:S02]  /*2a10*/  ISETP.NE.AND P0, PT, RZ, UR7, PT ;  /* 0x00000007ff007c0c */ /* 0x000fe4000bf05270 */
[----:B------:R-:W-:-:S11]  /*2a20*/  WARPGROUP.DEPBAR.LE gsb0, 0x1 ;  /* 0x00008000000079c5 */ /* 0x000fd60000010100 */
[----:B------:R-:W-:Y:S05]  /*2a30*/  @!P0 BRA `(.L_x_24) ;  /* 0x0000000000c88947 */ /* 0x000fea0003800000 */
[----:B------:R-:W-:Y:S02]  /*2a40*/  WARPGROUP.DEPBAR.LE gsb0, 0x0 ;  /* 0x00008000000079c5 */ /* 0x000fe40000010000 */
[----:B------:R-:W-:-:S01]  /*2a50*/  FADD R129, R56, R129 ;  /* 0x0000008138817221 */ /* 0x000fc20000000000 */
[----:B------:R-:W-:Y:S01]  /*2a60*/  FADD R126, R57, R126 ;  /* 0x0000007e397e7221 */ /* 0x000fe20000000000 */
        /* <DEDUP_REMOVED lines=46> */
[----:B------:R-:W-:-:S06]  /*2d50*/  UMOV UR6, URZ ;  /* 0x0000003f00067c82 */ /* 0x000fcc0008000000 */
.L_x_24:
[----:B------:R-:W-:Y:S05]  /*2d60*/  @!P1 BRA `(.L_x_25) ;  /* 0x0000000000049947 */ /* 0x000fea0003800000 */
[----:B------:R-:W-:Y:S01]  /*2d70*/  BPT.TRAP 0x1 ;  /* 0x000000040000795c */ /* 0x000fe20000300000 */
.L_x_25:
[----:B------:R-:W-:Y:S01]  /*2d80*/  ULEA UR8, UR12, UR10, 0x3 ;  /* 0x0000000a0c087291 */ /* 0x000fe2000f8e183f */
[----:B------:R-:W-:-:S03]  /*2d90*/  ISETP.GT.U32.AND P0, PT, R5, 0x1, PT ;  /* 0x000000010500780c */ /* 0x000fc60003f04070 */
[----:B------:R-:W-:-:S04]  /*2da0*/  UIADD3 UR8, UR8, 0x10, URZ ;  /* 0x0000001008087890 */ /* 0x000fc8000fffe03f */
[----:B------:R-:W-:-:S09]  /*2db0*/  UPRMT UR8, URZ, 0x654, UR8 ;  /* 0x000006543f087896 */ /* 0x000fd20008000008 */
[----:B------:R-:W-:Y:S01]  /*2dc0*/  SYNCS.ARRIVE.TRANS64.RED.A1T0 RZ, [UR8], RZ ;  /* 0x000000ffffff79a7 */ /* 0x000fe20008100408 */
[----:B------:R-:W-:Y:S05]  /*2dd0*/  @P0 BRA `(.L_x_26) ;  /* 0x0000000000040947 */ /* 0x000fea0003800000 */
[----:B------:R-:W-:Y:S01]  /*2de0*/  BPT.TRAP 0x1 ;  /* 0x000000040000795c */ /* 0x000fe20000300000 */
.L_x_26:
[----:B------:R-:W-:Y:S01]  /*2df0*/  UIADD3 UR13, UR13, 0x1, URZ ;  /* 0x000000010d0d7890 */ /* 0x000fe2000fffe03f */
[C---:B------:R-:W-:Y:S01]  /*2e00*/  ISETP.GT.AND P0, PT, R7.reuse, 0x1, PT ;  /* 0x000000010700780c */ /* 0x040fe20003f04270 */
[----:B------:R-:W-:Y:S01]  /*2e10*/  UIADD3 UR12, UR12, 0x1, URZ ;  /* 0x000000010c0c7890 */ /* 0x000fe2000fffe03f */
[----:B------:R-:W-:Y:S01]  /*2e20*/  VIADD R7, R7, 0xffffffff ;  /* 0xffffffff07077836 */ /* 0x000fe20000000000 */
[----:B------:R-:W-:Y:S02]  /*2e30*/  UISETP.NE.AND UP0, UPT, UR13, 0x2, UPT ;  /* 0x000000020d00788c */ /* 0x000fe4000bf05270 */
[----:B------:R-:W-:Y:S02]  /*2e40*/  UISETP.NE.AND UP1, UPT, UR12, 0x2, UPT ;  /* 0x000000020c00788c */ /* 0x000fe4000bf25270 */
[----:B------:R-:W-:Y:S02]  /*2e50*/  USEL UR8, URZ, 0x1, UP0 ;  /* 0x000000013f087887 */ /* 0x000fe40008000000 */
[----:B------:R-:W-:-:S02]  /*2e60*/  USEL UR13, UR13, URZ, UP0 ;  /* 0x0000003f0d0d7287 */ /* 0x000fc40008000000 */
[----:B------:R-:W-:Y:S02]  /*2e70*/  USEL UR12, UR12, URZ, UP1 ;  /* 0x0000003f0c0c7287 */ /* 0x000fe40008800000 */
[----:B------:R-:W-:Y:S01]  /*2e80*/  LOP3.LUT R11, R11, UR8, RZ, 0x3c, !PT ;  /* 0x000000080b0b7c12 */ /* 0x000fe2000f8e3cff */
[----:B------:R-:W-:Y:S01]  /*2e90*/  UMOV UR8, 0x1 ;  /* 0x0000000100087882 */ /* 0x000fe20000000000 */
[----:B------:R-:W-:Y:S08]  /*2ea0*/  @P0 BRA `(.L_x_27) ;  /* 0xfffffff000c80947 */ /* 0x000ff0000383ffff */
.L_x_19:
[----:B------:R-:W-:Y:S01]  /*2eb0*/  UISETP.NE.AND UP0, UPT, UR6, URZ, UPT ;  /* 0x0000003f0600728c */ /* 0x000fe2000bf05270 */
[----:B01----:R-:W0:Y:S03]  /*2ec0*/  LDC R7, c[0x0][0x28c] ;  /* 0x0000a300ff077b82 */ /* 0x003e260000000800 */
[----:B------:R-:W-:-:S06]  /*2ed0*/  USEL UR6, URZ, 0x1, !UP0 ;  /* 0x000000013f067887 */ /* 0x000fcc000c000000 */
[----:B------:R-:W-:Y:S02]  /*2ee0*/  ISETP.NE.AND P0, PT, RZ, UR6, PT ;  /* 0x00000006ff007c0c */ /* 0x000fe4000bf05270 */
[----:B0-----:R-:W-:-:S11]  /*2ef0*/  ISETP.GE.AND P1, PT, R7, 0x1, PT ;  /* 0x000000010700780c */ /* 0x001fd60003f26270 */
[----:B------:R-:W-:Y:S05]  /*2f00*/  @!P0 BRA `(.L_x_28) ;  /* 0x0000000000c48947 */ /* 0x000fea0003800000 */
[----:B------:R-:W-:Y:S02]  /*2f10*/  WARPGROUP.DEPBAR.LE gsb0, 0x0 ;  /* 0x00008000000079c5 */ /* 0x000fe40000010000 */
[----:B------:R-:W-:Y:S01]  /*2f20*/  FADD R129, R56, R129 ;  /* 0x0000008138817221 */ /* 0x000fe20000000000 */
        /* <DEDUP_REMOVED lines=46> */
[----:B------:R-:W-:-:S07]  /*3210*/  FADD R86, R86, R39 ;  /* 0x0000002756567221 */ /* 0x000fce0000000000 */
.L_x_28:
[----:B------:R-:W-:Y:S02]  /*3220*/  WARPGROUP.DEPBAR.LE gsb0, 0x0 ;  /* 0x00008000000079c5 */ /* 0x000fe40000010000 */
[----:B------:R-:W-:Y:S05]  /*3230*/  @!P1 BRA `(.L_x_29) ;  /* 0x0000000000389947 */ /* 0x000fea0003800000 */
[----:B------:R-:W-:-:S13]  /*3240*/  ISETP.NE.AND P0, PT, R140, 0x3, PT ;  /* 0x000000038c00780c */ /* 0x000fda0003f05270 */
[----:B------:R-:W-:Y:S05]  /*3250*/  @!P0 BRA `(.L_x_30) ;  /* 0x0000000000048947 */ /* 0x000fea0003800000 */
[----:B------:R-:W-:Y:S01]  /*3260*/  BPT.TRAP 0x1 ;  /* 0x000000040000795c */ /* 0x000fe20000300000 */
.L_x_30:
[----:B------:R-:W-:Y:S01]  /*3270*/  UISETP.LT.AND UP0, UPT, UR9, 0x1, UPT ;  /* 0x000000010900788c */ /* 0x000fe2000bf01270 */
[----:B------:R-:W-:-:S03]  /*3280*/  ISETP.GT.U32.AND P0, PT, R5, 0x1, PT ;  /* 0x000000010500780c */ /* 0x000fc60003f04070 */
[----:B------:R-:W-:-:S04]  /*3290*/  USEL UR6, UR9, 0x1, UP0 ;  /* 0x0000000109067887 */ /* 0x000fc80008000000 */
[----:B------:R-:W-:-:S04]  /*32a0*/  UIADD3 UR6, UR5, UR9, -UR6 ;  /* 0x0000000905067290 */ /* 0x000fc8000fffe806 */
[----:B------:R-:W-:-:S04]  /*32b0*/  USHF.L.U32 UR6, UR6, 0x3, URZ ;  /* 0x0000000306067899 */ /* 0x000fc8000800063f */
[----:B------:R-:W-:-:S04]  /*32c0*/  ULOP3.LUT UR6, UR6, 0x8, URZ, 0xc0, !UPT ;  /* 0x0000000806067892 */ /* 0x000fc8000f8ec03f */
[----:B------:R-:W-:-:S04]  /*32d0*/  UIADD3 UR6, UR10, 0x10, UR6 ;  /* 0x000000100a067890 */ /* 0x000fc8000fffe006 */
[----:B------:R-:W-:-:S09]  /*32e0*/  UPRMT UR6, URZ, 0x654, UR6 ;  /* 0x000006543f067896 */ /* 0x000fd20008000006 */
[----:B------:R-:W-:Y:S01]  /*32f0*/  SYNCS.ARRIVE.TRANS64.RED.A1T0 RZ, [UR6], RZ ;  /* 0x000000ffffff79a7 */ /* 0x000fe20008100406 */
[----:B------:R-:W-:Y:S05]  /*3300*/  @P0 BRA `(.L_x_29) ;  /* 0x0000000000040947 */ /* 0x000fea0003800000 */
[----:B------:R-:W-:Y:S01]  /*3310*/  BPT.TRAP 0x1 ;  /* 0x000000040000795c */ /* 0x000fe20000300000 */
.L_x_29:
[----:B------:R-:W0:Y:S01]  /*3320*/  LDC R18, c[0x0][0x288] ;  /* 0x0000a200ff127b82 */ /* 0x000e220000000800 */
[--C-:B------:R-:W-:Y:S01]  /*3330*/  SHF.R.U32.HI R7, RZ, 0x7, R4.reuse ;  /* 0x00000007ff077819 */ /* 0x100fe20000011604 */
[----:B------:R-:W-:Y:S01]  /*3340*/  IMAD.SHL.U32 R57, R12, 0x20, RZ ;  /* 0x000000200c397824 */ /* 0x000fe200078e00ff */
[----:B------:R-:W-:Y:S01]  /*3350*/  SHF.R.U32.HI R8, RZ, 0x2, R4 ;  /* 0x00000002ff087819 */ /* 0x000fe20000011604 */
[C---:B------:R-:W-:Y:S01]  /*3360*/  IMAD.SHL.U32 R14, R4.reuse, 0x2, RZ ;  /* 0x00000002040e7824 */ /* 0x040fe200078e00ff */
[----:B------:R-:W-:Y:S01]  /*3370*/  LOP3.LUT R9, R4, 0x60, RZ, 0xc0, !PT ;  /* 0x0000006004097812 */ /* 0x000fe200078ec0ff */
[----:B------:R-:W-:Y:S01]  /*3380*/  ULDC.64 UR6, c[0x0][0x5d0] ;  /* 0x0001740000067ab9 */ /* 0x000fe20000000a00 */
[----:B------:R-:W-:Y:S01]  /*3390*/  LOP3.LUT R7, R7, 0x1, RZ, 0xc0, !PT ;  /* 0x0000000107077812 */ /* 0x000fe200078ec0ff */
[----:B------:R-:W-:Y:S01]  /*33a0*/  ULDC.64 UR10, c[0x0][0x5c8] ;  /* 0x00017200000a7ab9 */ /* 0x000fe20000000a00 */
[----:B------:R-:W-:Y:S01]  /*33b0*/  LOP3.LUT R8, R8, 0x7, RZ, 0xc0, !PT ;  /* 0x0000000708087812 */ /* 0x000fe200078ec0ff */
[----:B------:R-:W-:Y:S01]  /*33c0*/  IMAD.MOV.U32 R56, RZ, RZ, -0x1 ;  /* 0xffffffffff387424 */ /* 0x000fe200078e00ff */
[----:B------:R-:W-:Y:S01]  /*33d0*/  SHF.R.U32.HI R11, RZ, 0x1, R9 ;  /* 0x00000001ff0b7819 */ /* 0x000fe20000011609 */
[----:B------:R-:W-:Y:S01]  /*33e0*/  IMAD.SHL.U32 R17, R7, 0x40, RZ ;  /* 0x0000004007117824 */ /* 0x000fe200078e00ff */
[----:B------:R-:W-:-:S02]  /*33f0*/  SHF.R.S32.HI R19, RZ, 0x1f, R10 ;  /* 0x0000001fff137819 */ /* 0x000fc4000001140a */
[----:B------:R-:W-:Y:S02]  /*3400*/  IADD3 R12, RZ, -R11, -R8 ;  /* 0x8000000bff0c7210 */ /* 0x000fe40007ffe808 */
[----:B------:R-:W-:Y:S01]  /*3410*/  LOP3.LUT R14, R57, 0x6, R14, 0xf8, !PT ;  /* 0x00000006390e7812 */ /* 0x000fe200078ef80e */
[----:B------:R-:W-:Y:S01]  /*3420*/  IMAD R13, R19, UR6, RZ ;  /* 0x00000006130d7c24 */ /* 0x000fe2000f8e02ff */
[----:B------:R-:W-:Y:S01]  /*3430*/  LOP3.LUT R17, R17, 0x40, R8, 0xe2, !PT ;  /* 0x0000004011117812 */ /* 0x000fe200078ee208 */
[----:B------:R-:W-:Y:S01]  /*3440*/  IMAD R58, R7, -0x40, R12 ;  /* 0xffffffc0073a7824 */ /* 0x000fe200078e020c */
[----:B------:R-:W-:Y:S01]  /*3450*/  LOP3.LUT R7, R4, 0x3, RZ, 0xc0, !PT ;  /* 0x0000000304077812 */ /* 0x000fe200078ec0ff */
[----:B------:R-:W-:Y:S01]  /*3460*/  IMAD.WIDE R8, R6, 0x180, RZ ;  /* 0x0000018006087825 */ /* 0x000fe200078e02ff */
[----:B------:R-:W-:Y:S02]  /*3470*/  SHF.R.S32.HI R15, RZ, 0x1f, R14 ;  /* 0x0000001fff0f7819 */ /* 0x000fe4000001140e */
[----:B0-----:R-:W-:Y:S01]  /*3480*/  ISETP.GE.AND P0, PT, R57, R18, PT ;  /* 0x000000123900720c */ /* 0x001fe20003f06270 */
[----:B------:R-:W-:Y:S01]  /*3490*/  IMAD R16, R7, -0x2, R18 ;  /* 0xfffffffe07107824 */ /* 0x000fe200078e0212 */
[----:B------:R-:W-:Y:S01]  /*34a0*/  LOP3.LUT R17, R8, R17, R11, 0xfe, !PT ;  /* 0x0000001108117212 */ /* 0x000fe200078efe0b */
[----:B------:R-:W-:-:S02]  /*34b0*/  IMAD R7, R6, 0x180, RZ ;  /* 0x0000018006077824 */ /* 0x000fc400078e02ff */
[C---:B------:R-:W-:Y:S02]  /*34c0*/  IMAD R11, R10.reuse, UR7, R13 ;  /* 0x000000070a0b7c24 */ /* 0x040fe4000f8e020d */
[----:B------:R-:W-:Y:S01]  /*34d0*/  IMAD.WIDE.U32 R12, R10, UR6, R14 ;  /* 0x000000060a0c7c25 */ /* 0x000fe2000f8e000e */
[----:B------:R-:W-:Y:S02]  /*34e0*/  ULDC UR6, c[0x0][0x284] ;  /* 0x0000a10000067ab9 */ /* 0x000fe40000000800 */
[----:B------:R-:W-:Y:S01]  /*34f0*/  ISETP.GE.OR P0, PT, R7, UR6, P0 ;  /* 0x0000000607007c0c */ /* 0x000fe20008706670 */
[----:B------:R-:W-:Y:S01]  /*3500*/  IMAD R6, R9, UR10, RZ ;  /* 0x0000000a09067c24 */ /* 0x000fe2000f8e02ff */
[----:B------:R-:W-:Y:S01]  /*3510*/  IADD3 R58, -R7, UR6, R58 ;  /* 0x00000006073a7c10 */ /* 0x000fe2000fffe13a */
[----:B------:R-:W-:Y:S02]  /*3520*/  IMAD.IADD R13, R13, 0x1, R11 ;  /* 0x000000010d0d7824 */ /* 0x000fe400078e020b */
[----:B------:R-:W-:-:S02]  /*3530*/  IMAD R59, R17, UR11, R6 ;  /* 0x0000000b113b7c24 */ /* 0x000fc4000f8e0206 */
[----:B------:R-:W-:-:S04]  /*3540*/  IMAD.WIDE.U32 R6, R17, UR10, R12 ;  /* 0x0000000a11067c25 */ /* 0x000fc8000f8e000c */
[----:B------:R-:W-:Y:S02]  /*3550*/  IMAD.IADD R57, R16, 0x1, -R57 ;  /* 0x0000000110397824 */ /* 0x000fe400078e0a39 */
[----:B------:R-:W-:Y:S05]  /*3560*/  @P0 BRA `(.L_x_31) ;  /* 0x0000004800c80947 */ /* 0x000fea0003800000 */
[----:B----45:R-:W-:Y:S01]  /*3570*/  FSETP.NEU.AND P0, PT, R93, RZ, PT ;  /* 0x000000ff5d00720b */ /* 0x030fe20003f0d000 */
[----:B------:R-:W-:Y:S01]  /*3580*/  BSSY B0, `(.L_x_31) ;  /* 0x00004b0000007945 */ /* 0x000fe20003800000 */
[----:B------:R-:W-:-:S11]  /*3590*/  IMAD.IADD R59, R7, 0x1, R59 ;  /* 0x00000001073b7824 */ /* 0x000fd600078e023b */
[----:B------:R-:W-:Y:S05]  /*35a0*/  @!P0 BRA `(.L_x_32) ;  /* 0x0000002c002c8947 */ /* 0x000fea0003800000 */
[----:B------:R-:W-:Y:S01]  /*35b0*/  ULDC.64 UR6, c[0x0][0x5b8] ;  /* 0x00016e0000067ab9 */ /* 0x000fe20000000a00 */
[----:B------:R-:W-:Y:S01]  /*35c0*/  ISETP.GE.AND P1, PT, R58, 0x1, PT ;  /* 0x000000013a00780c */ /* 0x000fe20003f26270 */
[----:B------:R-:W-:Y:S01]  /*35d0*/  IMAD R11, R19, UR6, RZ ;  /* 0x00000006130b7c24 */ /* 0x000fe2000f8e02ff */
[----:B------:R-:W-:Y:S01]  /*35e0*/  ULDC.64 UR10, c[0x0][0x5a8] ;  /* 0x00016a00000a7ab9 */ /* 0x000fe20000000a00 */
[----:B------:R-:W-:Y:S01]  /*35f0*/  IMAD.WIDE.U32 R14, R10, UR6, R14 ;  /* 0x000000060a0e7c25 */ /* 0x000fe2000f8e000e */
[----:B------:R-:W-:-:S03]  /*3600*/  ISETP.LT.OR P3, PT, R57, 0x1, !P1 ;  /* 0x000000013900780c */ /* 0x000fc60004f61670 */
[----:B------:R-:W-:Y:S01]  /*3610*/  IMAD R11, R10, UR7, R11 ;  /* 0x000000070a0b7c24 */ /* 0x000fe2000f8e020b */
[----:B------:R-:W-:Y:S01]  /*3620*/  ULDC.64 UR6, c[0x0][0x5b0] ;  /* 0x00016c0000067ab9 */ /* 0x000fe20000000a00 */
[----:B------:R-:W-:Y:S02]  /*3630*/  IMAD.MOV.U32 R10, RZ, RZ, R14 ;  /* 0x000000ffff0a7224 */ /* 0x000fe400078e000e */
[----:B------:R-:W-:Y:S02]  /*3640*/  IMAD.IADD R11, R15, 0x1, R11 ;  /* 0x000000010f0b7824 */ /* 0x000fe400078e020b */
[----:B------:R-:W-:Y:S02]  /*3650*/  IMAD R8, R9, UR6, RZ ;  /* 0x0000000609087c24 */ /* 0x000fe4000f8e02ff */
[----:B------:R-:W-:-:S04]  /*3660*/  IMAD.WIDE.U32 R12, R17, UR6, R10 ;  /* 0x00000006110c7c25 */ /* 0x000fc8000f8e000a */
[--C-:B------:R-:W-:Y:S01]  /*3670*/  IMAD R15, R17, UR7, R8.reuse ;  /* 0x00000007110f7c24 */ /* 0x100fe2000f8e0208 */
[----:B------:R-:W-:Y:S02]  /*3680*/  IADD3 R12, P0, R12, UR10, RZ ;  /* 0x0000000a0c0c7c10 */ /* 0x000fe4000ff1e0ff */
[----:B------:R-:W-:Y:S02]  /*3690*/  PRMT R8, RZ, 0x7610, R8 ;  /* 0x00007610ff087816 */ /* 0x000fe40000000008 */
[----:B------:R-:W-:Y:S02]  /*36a0*/  IADD3.X R13, R13, UR11, R15, P0, !PT ;  /* 0x0000000b0d0d7c10 */ /* 0x000fe400087fe40f */
[----:B------:R-:W0:Y:S03]  /*36b0*/  @!P3 LDC.64 R14, c[0x0][0x5c0] ;  /* 0x00017000ff0ebb82 */ /* 0x000e260000000a00 */
[----:B------:R-:W2:Y:S01]  /*36c0*/  @!P3 LDG.E.U8 R8, desc[UR20][R12.64] ;  /* 0x000000140c08b981 */ /* 0x000ea2000c1e1100 */
[----:B------:R-:W-:-:S13]  /*36d0*/  ISETP.LT.OR P2, PT, R57, 0x2, !P1 ;  /* 0x000000023900780c */ /* 0x000fda0004f41670 */
[----:B------:R-:W1:Y:S01]  /*36e0*/  @!P2 LDC.64 R24, c[0x0][0x5c0] ;  /* 0x00017000ff18ab82 */ /* 0x000e620000000a00 */
[----:B0-----:R-:W-:-:S05]  /*36f0*/  @!P3 IADD3 R14, P0, R6, R14, RZ ;  /* 0x0000000e060eb210 */ /* 0x001fca0007f1e0ff */
[----:B------:R-:W-:Y:S01]  /*3700*/  @!P3 IMAD.X R15, R59, 0x1, R15, P0 ;  /* 0x000000013b0fb824 */ /* 0x000fe200000e060f */
[----:B--2---:R-:W-:-:S04]  /*3710*/  LOP3.LUT R8, R8, 0xff, RZ, 0xc0, !PT ;  /* 0x000000ff08087812 */ /* 0x004fc800078ec0ff */
[----:B------:R-:W-:-:S05]  /*3720*/  F2FP.F16.E4M3.UNPACK_B R8, R8 ;  /* 0x00000008ff08723e */ /* 0x000fca00020006ff */
[----:B------:R-:W-:-:S05]  /*3730*/  HADD2.F32 R8, -RZ, R8.H0_H0 ;  /* 0x20000008ff087230 */ /* 0x000fca0000004100 */
[----:B------:R-:W-:-:S04]  /*3740*/  FMUL R8, R8, R93 ;  /* 0x0000005d08087220 */ /* 0x000fc80000400000 */
[----:B------:R-:W-:-:S05]  /*3750*/  FFMA R8, R129, R72, R8 ;  /* 0x0000004881087223 */ /* 0x000fca0000000008 */
[----:B------:R-:W-:Y:S02]  /*3760*/  F2FP.SATFINITE.E4M3.F32.PACK_AB_MERGE_C R23, RZ, R8, RZ ;  /* 0x00000008ff17723e */ /* 0x000fe400048070ff */
[----:B------:R-:W-:-:S03]  /*3770*/  PRMT R8, RZ, 0x7610, R8 ;  /* 0x00007610ff087816 */ /* 0x000fc60000000008 */
[----:B------:R0:W-:Y:S04]  /*3780*/  @!P3 STG.E.U8 desc[UR20][R14.64], R23 ;  /* 0x000000170e00b986 */ /* 0x0001e8000c101114 */
[----:B------:R-:W2:Y:S01]  /*3790*/  @!P2 LDG.E.U8 R8, desc[UR20][R12.64+0x1] ;  /* 0x000001140c08a981 */ /* 0x000ea2000c1e1100 */
[----:B------:R-:W-:Y:S02]  /*37a0*/  IADD3 R21, P0, R17, 0x8, RZ ;  /* 0x0000000811157810 */ /* 0x000fe40007f1e0ff */
[----:B-1----:R-:W-:-:S03]  /*37b0*/  @!P2 IADD3 R20, P5, R6, R24, RZ ;  /* 0x000000180614a210 */ /* 0x002fc60007fbe0ff */
[----:B------:R-:W-:Y:S01]  /*37c0*/  IMAD.X R16, RZ, RZ, R9, P0 ;  /* 0x000000ffff107224 */ /* 0x000fe200000e0609 */
[----:B------:R-:W-:Y:S01]  /*37d0*/  ISETP.GE.AND P0, PT, R58, 0x9, PT ;  /* 0x000000093a00780c */ /* 0x000fe20003f06270 */
[----:B0-----:R-:W-:-:S03]  /*37e0*/  IMAD.WIDE.U32 R14, R21, UR6, R10 ;  /* 0x00000006150e7c25 */ /* 0x001fc6000f8e000a */
[----:B------:R-:W-:Y:S01]  /*37f0*/  ISETP.LT.OR P3, PT, R57, 0x1, !P0 ;  /* 0x000000013900780c */ /* 0x000fe20004761670 */
[----:B------:R-:W-:Y:S01]  /*3800*/  IMAD R16, R16, UR6, RZ ;  /* 0x0000000610107c24 */ /* 0x000fe2000f8e02ff */
[----:B------:R-:W-:-:S03]  /*3810*/  IADD3 R14, P4, R14, UR10, RZ ;  /* 0x0000000a0e0e7c10 */ /* 0x000fc6000ff9e0ff */
[----:B------:R-:W-:Y:S02]  /*3820*/  IMAD R23, R21, UR7, R16 ;  /* 0x0000000715177c24 */ /* 0x000fe4000f8e0210 */
[----:B------:R-:W-:-:S03]  /*3830*/  @!P2 IMAD.X R21, R59, 0x1, R25, P5 ;  /* 0x000000013b15a824 */ /* 0x000fc600028e0619 */
[----:B------:R-:W-:Y:S02]  /*3840*/  IADD3.X R15, R15, UR11, R23, P4, !PT ;  /* 0x0000000b0f0f7c10 */ /* 0x000fe4000a7fe417 */
[----:B--2---:R-:W-:-:S04]  /*3850*/  LOP3.LUT R8, R8, 0xff, RZ, 0xc0, !PT ;  /* 0x000000ff08087812 */ /* 0x004fc800078ec0ff */
[----:B------:R-:W-:-:S05]  /*3860*/  F2FP.F16.E4M3.UNPACK_B R8, R8 ;  /* 0x00000008ff08723e */ /* 0x000fca00020006ff */
[----:B------:R-:W-:-:S05]  /*3870*/  HADD2.F32 R8, -RZ, R8.H0_H0 ;  /* 0x20000008ff087230 */ /* 0x000fca0000004100 */
[----:B------:R-:W-:Y:S01]  /*3880*/  FMUL R19, R8, R93 ;  /* 0x0000005d08137220 */ /* 0x000fe20000400000 */
[----:B------:R-:W-:-:S03]  /*3890*/  PRMT R8, RZ, 0x7610, R8 ;  /* 0x00007610ff087816 */ /* 0x000fc60000000008 */
[----:B------:R-:W-:-:S05]  /*38a0*/  FFMA R19, R126, R72, R19 ;  /* 0x000000487e137223 */ /* 0x000fca0000000013 */
[----:B------:R-:W-:Y:S02]  /*38b0*/  F2FP.SATFINITE.E4M3.F32.PACK_AB_MERGE_C R25, RZ, R19, RZ ;  /* 0x00000013ff19723e */ /* 0x000fe400048070ff */
[----:B------:R-:W0:Y:S03]  /*38c0*/  @!P3 LDC.64 R18, c[0x0][0x5c0] ;  /* 0x00017000ff12bb82 */ /* 0x000e260000000a00 */
[----:B------:R1:W-:Y:S04]  /*38d0*/  @!P2 STG.E.U8 desc[UR20][R20.64+0x1], R25 ;  /* 0x000001191400a986 */ /* 0x0003e8000c101114 */
[----:B------:R-:W2:Y:S01]  /*38e0*/  @!P3 LDG.E.U8 R8, desc[UR20][R14.64] ;  /* 0x000000140e08b981 */ /* 0x000ea2000c1e1100 */
[----:B------:R-:W-:-:S13]  /*38f0*/  ISETP.LT.OR P2, PT, R57, 0x2, !P0 ;  /* 0x000000023900780c */ /* 0x000fda0004741670 */
[----:B-1----:R-:W1:Y:S01]  /*3900*/  @!P2 LDC.64 R24, c[0x0][0x5c0] ;  /* 0x00017000ff18ab82 */ /* 0x002e620000000a00 */
[----:B0-----:R-:W-:-:S04]  /*3910*/  @!P3 IADD3 R18, P4, P5, R6, R18, R89 ;  /* 0x000000120612b210 */ /* 0x001fc80007d9e059 */
[----:B------:R-:W-:Y:S02]  /*3920*/  @!P3 IADD3.X R19, R59, R19, R90, P4, P5 ;  /* 0x000000133b13b210 */ /* 0x000fe400027ea45a */
        /* <DEDUP_REMOVED lines=9> */
[----:B------:R-:W-:Y:S02]  /*39c0*/  ISETP.LT.OR P3, PT, R57, 0x9, !P1 ;  /* 0x000000093900780c */ /* 0x000fe40004f61670 */
[----:B-1----:R-:W-:-:S11]  /*39d0*/  @!P2 IADD3 R20, P4, P5, R6, R24, R89 ;  /* 0x000000180614a210 */ /* 0x002fd60007d9e059 */
[----:B0-----:R-:W0:Y:S01]  /*39e0*/  @!P3 LDC.64 R18, c[0x0][0x5c0] ;  /* 0x00017000ff12bb82 */ /* 0x001e220000000a00 */
[----:B--2---:R-:W-:-:S04]  /*39f0*/  LOP3.LUT R8, R8, 0xff, RZ, 0xc0, !PT ;  /* 0x000000ff08087812 */ /* 0x004fc800078ec0ff */
[----:B------:R-:W-:-:S05]  /*3a00*/  F2FP.F16.E4M3.UNPACK_B R8, R8 ;  /* 0x00000008ff08723e */ /* 0x000fca00020006ff */
[----:B------:R-:W-:-:S05]  /*3a10*/  HADD2.F32 R8, -RZ, R8.H0_H0 ;  /* 0x20000008ff087230 */ /* 0x000fca0000004100 */
[----:B------:R-:W-:Y:S01]  /*3a20*/  FMUL R21, R8, R93 ;  /* 0x0000005d08157220 */ /* 0x000fe20000400000 */
[----:B------:R-:W-:-:S03]  /*3a30*/  PRMT R8, RZ, 0x7610, R8 ;  /* 0x00007610ff087816 */ /* 0x000fc60000000008 */
[----:B------:R-:W-:Y:S01]  /*3a40*/  FFMA R124, R124, R72, R21 ;  /* 0x000000487c7c7223 */ /* 0x000fe20000000015 */
[----:B------:R-:W-:-:S04]  /*3a50*/  @!P2 IADD3.X R21, R59, R25, R90, P4, P5 ;  /* 0x000000193b15a210 */ /* 0x000fc800027ea45a */
[----:B------:R-:W-:-:S05]  /*3a60*/  F2FP.SATFINITE.E4M3.F32.PACK_AB_MERGE_C R23, RZ, R124, RZ ;  /* 0x0000007cff17723e */ /* 0x000fca00048070ff */
[----:B------:R1:W-:Y:S04]  /*3a70*/  @!P2 STG.E.U8 desc[UR20][R20.64+0x1], R23 ;  /* 0x000001171400a986 */ /* 0x0003e8000c101114 */
[----:B------:R-:W2:Y:S01]  /*3a80*/  @!P3 LDG.E.U8 R8, desc[UR20][R12.64+0x8] ;  /* 0x000008140c08b981 */ /* 0x000ea2000c1e1100 */
[----:B------:R-:W-:Y:S02]  /*3a90*/  ISETP.LT.OR P2, PT, R57, 0xa, !P1 ;  /* 0x0000000a3900780c */ /* 0x000fe40004f41670 */
[----:B0-----:R-:W-:-:S05]  /*3aa0*/  @!P3 IADD3 R18, P4, R6, R18, RZ ;  /* 0x000000120612b210 */ /* 0x001fca0007f9e0ff */
[----:B------:R-:W-:-:S06]  /*3ab0*/  @!P3 IMAD.X R19, R59, 0x1, R19, P4 ;  /* 0x000000013b13b824 */ /* 0x000fcc00020e0613 */
[----:B------:R-:W0:Y:S01]  /*3ac0*/  @!P2 LDC.64 R24, c[0x0][0x5c0] ;  /* 0x00017000ff18ab82 */ /* 0x000e220000000a00 */
[----:B--2---:R-:W-:-:S04]  /*3ad0*/  LOP3.LUT R8, R8, 0xff, RZ, 0xc0, !PT ;  /* 0x000000ff08087812 */ /* 0x004fc800078ec0ff */
[----:B------:R-:W-:-:S05]  /*3ae0*/  F2FP.F16.E4M3.UNPACK_B R8, R8 ;  /* 0x00000008ff08723e */ /* 0x000fca00020006ff */
[----:B------:R-:W-:-:S05]  /*3af0*/  HADD2.F32 R8, -RZ, R8.H0_H0 ;  /* 0x20000008ff087230 */ /* 0x000fca0000004100 */
[----:B------:R-:W-:-:S04]  /*3b00*/  FMUL R8, R8, R93 ;  /* 0x0000005d08087220 */ /* 0x000fc80000400000 */
[----:B------:R-:W-:-:S05]  /*3b10*/  FFMA R8, R125, R72, R8 ;  /* 0x000000487d087223 */ /* 0x000fca0000000008 */
[----:B-1----:R-:W-:Y:S02]  /*3b20*/  F2FP.SATFINITE.E4M3.F32.PACK_AB_MERGE_C R23, RZ, R8, RZ ;  /* 0x00000008ff17723e */ /* 0x002fe400048070ff */
[----:B------:R-:W-:-:S03]  /*3b30*/  PRMT R8, RZ, 0x7610, R8 ;  /* 0x00007610ff087816 */ /* 0x000fc60000000008 */
[----:B------:R1:W-:Y:S04]  /*3b40*/  @!P3 STG.E.U8 desc[UR20][R18.64+0x8], R23 ;  /* 0x000008171200b986 */ /* 0x0003e8000c101114 */
[----:B------:R-:W2:Y:S01]  /*3b50*/  @!P2 LDG.E.U8 R8, desc[UR20][R12.64+0x9] ;  /* 0x000009140c08a981 */ /* 0x000ea2000c1e1100 */
[----:B------:R-:W-:Y:S02]  /*3b60*/  ISETP.LT.OR P3, PT, R57, 0x9, !P0 ;  /* 0x000000093900780c */ /* 0x000fe40004761670 */
[----:B0-----:R-:W-:-:S11]  /*3b70*/  @!P2 IADD3 R20, P4, R6, R24, RZ ;  /* 0x000000180614a210 */ /* 0x001fd60007f9e0ff */
[----:B-1----:R-:W0:Y:S01]  /*3b80*/  @!P3 LDC.64 R18, c[0x0][0x5c0] ;  /* 0x00017000ff12bb82 */ /* 0x002e220000000a00 */
[----:B--2---:R-:W-:-:S04]  /*3b90*/  LOP3.LUT R8, R8, 0xff, RZ, 0xc0, !PT ;  /* 0x000000ff08087812 */ /* 0x004fc800078ec0ff */
[----:B------:R-:W-:-:S05]  /*3ba0*/  F2FP.F16.E4M3.UNPACK_B R8, R8 ;  /* 0x00000008ff08723e */ /* 0x000fca00020006ff */
[----:B------:R-:W-:-:S05]  /*3bb0*/  HADD2.F32 R8, -RZ, R8.H0_H0 ;  /* 0x20000008ff087230 */ /* 0x000fca0000004100 */
[----:B------:R-:W-:Y:S01]  /*3bc0*/  FMUL R21, R8, R93 ;  /* 0x0000005d08157220 */ /* 0x000fe20000400000 */
[----:B------:R-:W-:-:S03]  /*3bd0*/  PRMT R8, RZ, 0x7610, R8 ;  /* 0x00007610ff087816 */ /* 0x000fc60000000008 */
[----:B------:R-:W-:Y:S01]  /*3be0*/  FFMA R120, R120, R72, R21 ;  /* 0x0000004878787223 */ /* 0x000fe20000000015 */
[----:B------:R-:W-:-:S04]  /*3bf0*/  @!P2 IMAD.X R21, R59, 0x1, R25, P4 ;  /* 0x000000013b15a824 */ /* 0x000fc800020e0619 */
[----:B------:R-:W-:-:S05]  /*3c00*/  F2FP.SATFINITE.E4M3.F32.PACK_AB_MERGE_C R23, RZ, R120, RZ ;  /* 0x00000078ff17723e */ /* 0x000fca00048070ff */
[----:B------:R1:W-:Y:S04]  /*3c10*/  @!P2 STG.E.U8 desc[UR20][R20.64+0x9], R23 ;  /* 0x000009171400a986 */ /* 0x0003e8000c101114 */
[----:B------:R-:W2:Y:S01]  /*3c20*/  @!P3 LDG.E.U8 R8, desc[UR20][R14.64+0x8] ;  /* 0x000008140e08b981 */ /* 0x000ea2000c1e1100 */
[----:B------:R-:W-:Y:S02]  /*3c30*/  ISETP.LT.OR P2, PT, R57, 0xa, !P0 ;  /* 0x0000000a3900780c */ /* 0x000fe40004741670 */
[----:B0-----:R-:W-:-:S04]  /*3c40*/  @!P3 IADD3 R18, P4, P5, R6, R18, R89 ;  /* 0x000000120612b210 */ /* 0x001fc80007d9e059 */
[----:B------:R-:W-:-:S07]  /*3c50*/  @!P3 IADD3.X R19, R59, R19, R90, P4, P5 ;  /* 0x000000133b13b210 */ /* 0x000fce00027ea45a */
        /* <DEDUP_REMOVED lines=11> */
[----:B0-----:R-:W-:-:S11]  /*3d10*/  @!P2 IADD3 R20, P4, P5, R6, R24, R89 ;  /* 0x000000180614a210 */ /* 0x001fd60007d9e059 */
[----:B-1----:R-:W0:Y:S01]  /*3d20*/  @!P3 LDC.64 R18, c[0x0][0x5c0] ;  /* 0x00017000ff12bb82 */ /* 0x002e220000000a00 */
        /* <DEDUP_REMOVED lines=74> */
[----:B------:R2:W3:Y:S01]  /*41d0*/  @!P1 LDG.E.U8 R8, desc[UR20][R12.64+0x19] ;  /* 0x000019140c089981 */ /* 0x0004e2000c1e1100 */
[----:B------:R-:W-:Y:S02]  /*41e0*/  ISETP.LT.OR P2, PT, R57, 0x19, !P0 ;  /* 0x000000193900780c */ /* 0x000fe40004741670 */
[----:B0-----:R-:W-:-:S11]  /*41f0*/  @!P1 IADD3 R20, P3, R6, R24, RZ ;  /* 0x0000001806149210 */ /* 0x001fd60007f7e0ff */
[----:B--2---:R-:W0:Y:S01]  /*4200*/  @!P2 LDC.64 R12, c[0x0][0x5c0] ;  /* 0x00017000ff0cab82 */ /* 0x004e220000000a00 */
[----:B---3--:R-:W-:-:S04]  /*4210*/  LOP3.LUT R8, R8, 0xff, RZ, 0xc0, !PT ;  /* 0x000000ff08087812 */ /* 0x008fc800078ec0ff */
[----:B------:R-:W-:-:S05]  /*4220*/  F2FP.F16.E4M3.UNPACK_B R8, R8 ;  /* 0x00000008ff08723e */ /* 0x000fca00020006ff */
[----:B------:R-:W-:-:S05]  /*4230*/  HADD2.F32 R8, -RZ, R8.H0_H0 ;  /* 0x20000008ff087230 */ /* 0x000fca0000004100 */
[----:B------:R-:W-:Y:S01]  /*4240*/  FMUL R21, R8, R93 ;  /* 0x0000005d08157220 */ /* 0x000fe20000400000 */
[----:B------:R-:W-:-:S03]  /*4250*/  PRMT R8, RZ, 0x7610, R8 ;  /* 0x00007610ff087816 */ /* 0x000fc60000000008 */
[----:B------:R-:W-:Y:S01]  /*4260*/  FFMA R112, R112, R72, R21 ;  /* 0x0000004870707223 */ /* 0x000fe20000000015 */
[----:B------:R-:W-:-:S04]  /*4270*/  @!P1 IMAD.X R21, R59, 0x1, R25, P3 ;  /* 0x000000013b159824 */ /* 0x000fc800018e0619 */
[----:B-1----:R-:W-:-:S05]  /*4280*/  F2FP.SATFINITE.E4M3.F32.PACK_AB_MERGE_C R19, RZ, R112, RZ ;  /* 0x00000070ff13723e */ /* 0x002fca00048070ff */
        /* <DEDUP_REMOVED lines=14> */
[----:B------:R3:W4:Y:S01]  /*4370*/  @!P1 LDG.E.U8 R8, desc[UR20][R14.64+0x19] ;  /* 0x000019140e089981 */ /* 0x000722000c1e1100 */
[----:B-1----:R-:W-:Y:S02]  /*4380*/  IADD3 R21, P0, R17, 0x80, RZ ;  /* 0x0000008011157810 */ /* 0x002fe40007f1e0ff */
[----:B0-----:R-:W-:-:S03]  /*4390*/  @!P1 IADD3 R18, P4, P5, R6, R24, R89 ;  /* 0x0000001806129210 */ /* 0x001fc60007d9e059 */
[----:B------:R-:W-:Y:S01]  /*43a0*/  IMAD.X R16, RZ, RZ, R9, P0 ;  /* 0x000000ffff107224 */ /* 0x000fe200000e0609 */
[----:B------:R-:W-:Y:S01]  /*43b0*/  ISETP.GE.AND P0, PT, R58, 0x81, PT ;  /* 0x000000813a00780c */ /* 0x000fe20003f06270 */
[----:B--2---:R-:W-:-:S03]  /*43c0*/  IMAD.WIDE.U32 R12, R21, UR6, R10 ;  /* 0x00000006150c7c25 */ /* 0x004fc6000f8e000a */
[----:B------:R-:W-:Y:S01]  /*43d0*/  ISETP.LT.OR P3, PT, R57, 0x1, !P0 ;  /* 0x000000013900780c */ /* 0x000fe20004761670 */
[----:B------:R-:W-:Y:S01]  /*43e0*/  IMAD R16, R16, UR6, RZ ;  /* 0x0000000610107c24 */ /* 0x000fe2000f8e02ff */
[----:B------:R-:W-:-:S03]  /*43f0*/  IADD3 R12, P2, R12, UR10, RZ ;  /* 0x0000000a0c0c7c10 */ /* 0x000fc6000ff5e0ff */
[----:B------:R-:W-:-:S05]  /*4400*/  IMAD R21, R21, UR7, R16 ;  /* 0x0000000715157c24 */ /* 0x000fca000f8e0210 */
[----:B------:R-:W-:-:S03]  /*4410*/  IADD3.X R13, R13, UR11, R21, P2, !PT ;  /* 0x0000000b0d0d7c10 */ /* 0x000fc600097fe415 */
[----:B---3--:R-:W0:Y:S01]  /*4420*/  @!P3 LDC.64 R14, c[0x0][0x5c0] ;  /* 0x00017000ff0ebb82 */ /* 0x008e220000000a00 */
[----:B----4-:R-:W-:-:S04]  /*4430*/  LOP3.LUT R8, R8, 0xff, RZ, 0xc0, !PT ;  /* 0x000000ff08087812 */ /* 0x010fc800078ec0ff */
        /* <DEDUP_REMOVED lines=22> */
[----:B------:R-:W-:Y:S02]  /*45a0*/  IADD3 R21, P1, R17, 0x88, RZ ;  /* 0x0000008811157810 */ /* 0x000fe40007f3e0ff */
[----:B0-----:R-:W-:-:S03]  /*45b0*/  @!P2 IADD3 R20, P4, P5, R6, R24, R91 ;  /* 0x000000180614a210 */ /* 0x001fc60007d9e05b */
[----:B------:R-:W-:Y:S01]  /*45c0*/  IMAD.X R16, RZ, RZ, R9, P1 ;  /* 0x000000ffff107224 */ /* 0x000fe200008e0609 */
[----:B------:R-:W-:Y:S01]  /*45d0*/  ISETP.GE.AND P1, PT, R58, 0x89, PT ;  /* 0x000000893a00780c */ /* 0x000fe20003f26270 */
[----:B-1----:R-:W-:-:S03]  /*45e0*/  IMAD.WIDE.U32 R14, R21, UR6, R10 ;  /* 0x00000006150e7c25 */ /* 0x002fc6000f8e000a */
[----:B------:R-:W-:Y:S01]  /*45f0*/  ISETP.LT.OR P3, PT, R57, 0x1, !P1 ;  /* 0x000000013900780c */ /* 0x000fe20004f61670 */
[----:B------:R-:W-:-:S04]  /*4600*/  IMAD R16, R16, UR6, RZ ;  /* 0x0000000610107c24 */ /* 0x000fc8000f8e02ff */
[----:B------:R-:W-:Y:S01]  /*4610*/  IMAD R23, R21, UR7, R16 ;  /* 0x0000000715177c24 */ /* 0x000fe2000f8e0210 */
[----:B------:R-:W-:Y:S02]  /*4620*/  @!P2 IADD3.X R21, R59, R25, R92, P4, P5 ;  /* 0x000000193b15a210 */ /* 0x000fe400027ea45c */
[----:B------:R-:W-:-:S04]  /*4630*/  IADD3 R14, P4, R14, UR10, RZ ;  /* 0x0000000a0e0e7c10 */ /* 0x000fc8000ff9e0ff */
[----:B------:R-:W-:Y:S02]  /*4640*/  IADD3.X R15, R15, UR11, R23, P4, !PT ;  /* 0x0000000b0f0f7c10 */ /* 0x000fe4000a7fe417 */
[----:B------:R-:W0:Y:S01]  /*4650*/  @!P3 LDC.64 R22, c[0x0][0x5c0] ;  /* 0x00017000ff16bb82 */ /* 0x000e220000000a00 */
[----:B--2---:R-:W-:-:S04]  /*4660*/  LOP3.LUT R8, R8, 0xff, RZ, 0xc0, !PT ;  /* 0x000000ff08087812 */ /* 0x004fc800078ec0ff */
[----:B------:R-:W-:-:S05]  /*4670*/  F2FP.F16.E4M3.UNPACK_B R8, R8 ;  /* 0x00000008ff08723e */ /* 0x000fca00020006ff */
[----:B------:R-:W-:-:S05]  /*4680*/  HADD2.F32 R8, -RZ, R8.H0_H0 ;  /* 0x20000008ff087230 */ /* 0x000fca0000004100 */
[----:B------:R-:W-:Y:S01]  /*4690*/  FMUL R19, R8, R93 ;  /* 0x0000005d08137220 */ /* 0x000fe20000400000 */
[----:B------:R-:W-:-:S03]  /*46a0*/  PRMT R8, RZ, 0x7610, R8 ;  /* 0x00007610ff087816 */ /* 0x000fc60000000008 */
[----:B------:R-:W-:-:S05]  /*46b0*/  FFMA R19, R108, R72, R19 ;  /* 0x000000486c137223 */ /* 0x000fca0000000013 */
[----:B------:R-:W-:-:S05]  /*46c0*/  F2FP.SATFINITE.E4M3.F32.PACK_AB_MERGE_C R25, RZ, R19, RZ ;  /* 0x00000013ff19723e */ /* 0x000fca00048070ff */
[----:B------:R1:W-:Y:S04]  /*46d0*/  @!P2 STG.E.U8 desc[UR20][R20.64+0x1], R25 ;  /* 0x000001191400a986 */ /* 0x0003e8000c101114 */
[----:B------:R-:W2:Y:S01]  /*46e0*/  @!P3 LDG.E.U8 R8, desc[UR20][R14.64] ;  /* 0x000000140e08b981 */ /* 0x000ea2000c1e1100 */
[----:B------:R-:W-:Y:S02]  /*46f0*/  @!P3 IADD3 R19, P4, P5, R91, R6, R89 ;  /* 0x000000065b13b210 */ /* 0x000fe40007d9e059 */
[----:B------:R-:W-:Y:S02]  /*4700*/  ISETP.LT.OR P2, PT, R57, 0x2, !P1 ;  /* 0x000000023900780c */ /* 0x000fe40004f41670 */
[----:B------:R-:W-:Y:S02]  /*4710*/  @!P3 IADD3.X R16, R92, R59, R90, P4, P5 ;  /* 0x0000003b5c10b210 */ /* 0x000fe400027ea45a */
[----:B0-----:R-:W-:-:S05]  /*4720*/  @!P3 IADD3 R18, P4, R19, R22, RZ ;  /* 0x000000161312b210 */ /* 0x001fca0007f9e0ff */
[----:B------:R-:W-:-:S04]  /*4730*/  @!P3 IMAD.X R19, R16, 0x1, R23, P4 ;  /* 0x000000011013b824 */ /* 0x000fc800020e0617 */
        /* <DEDUP_REMOVED lines=9> */
[----:B------:R-:W3:Y:S01]  /*47d0*/  @!P2 LDG.E.U8 R8, desc[UR20][R14.64+0x1] ;  /* 0x000001140e08a981 */ /* 0x000ee2000c1e1100 */
[----:B-1----:R-:W-:Y:S02]  /*47e0*/  @!P2 IADD3 R25, P4, P5, R91, R6, R89 ;  /* 0x000000065b19a210 */ /* 0x002fe40007d9e059 */
[----:B------:R-:W-:-:S13]  /*47f0*/  ISETP.LT.OR P3, PT, R57, 0x9, !P0 ;  /* 0x000000093900780c */ /* 0x000fda0004761670 */
[----:B--2---:R-:W1:Y:S01]  /*4800*/  @!P3 LDC.64 R18, c[0x0][0x5c0] ;  /* 0x00017000ff12bb82 */ /* 0x004e620000000a00 */
[----:B---3--:R-:W-:-:S04]  /*4810*/  LOP3.LUT R8, R8, 0xff, RZ, 0xc0, !PT ;  /* 0x000000ff08087812 */ /* 0x008fc800078ec0ff */
[----:B------:R-:W-:-:S05]  /*4820*/  F2FP.F16.E4M3.UNPACK_B R8, R8 ;  /* 0x00000008ff08723e */ /* 0x000fca00020006ff */
[----:B------:R-:W-:-:S05]  /*4830*/  HADD2.F32 R8, -RZ, R8.H0_H0 ;  /* 0x20000008ff087230 */ /* 0x000fca0000004100 */
[----:B------:R-:W-:Y:S01]  /*4840*/  FMUL R21, R8, R93 ;  /* 0x0000005d08157220 */ /* 0x000fe20000400000 */
[----:B------:R-:W-:Y:S02]  /*4850*/  @!P2 IADD3.X R8, R92, R59, R90, P4, P5 ;  /* 0x0000003b5c08a210 */ /* 0x000fe400027ea45a */
[----:B0-----:R-:W-:Y:S01]  /*4860*/  @!P2 IADD3 R20, P4, R25, R26, RZ ;  /* 0x0000001a1914a210 */ /* 0x001fe20007f9e0ff */
[----:B------:R-:W-:-:S04]  /*4870*/  FFMA R104, R104, R72, R21 ;  /* 0x0000004868687223 */ /* 0x000fc80000000015 */
[----:B------:R-:W-:Y:S01]  /*4880*/  @!P2 IMAD.X R21, R8, 0x1, R27, P4 ;  /* 0x000000010815a824 */ /* 0x000fe200020e061b */
[----:B------:R-:W-:Y:S02]  /*4890*/  F2FP.SATFINITE.E4M3.F32.PACK_AB_MERGE_C R23, RZ, R104, RZ ;  /* 0x00000068ff17723e */ /* 0x000fe400048070ff */
[----:B------:R-:W-:-:S03]  /*48a0*/  PRMT R8, RZ, 0x7610, R8 ;  /* 0x00007610ff087816 */ /* 0x000fc60000000008 */
[----:B------:R0:W-:Y:S04]  /*48b0*/  @!P2 STG.E.U8 desc[UR20][R20.64+0x1], R23 ;  /* 0x000001171400a986 */ /* 0x0001e8000c101114 */
[----:B------:R-:W2:Y:S01]  /*48c0*/  @!P3 LDG.E.U8 R8, desc[UR20][R12.64+0x8] ;  /* 0x000008140c08b981 */ /* 0x000ea2000c1e1100 */
[----:B------:R-:W-:Y:S02]  /*48d0*/  ISETP.LT.OR P2, PT, R57, 0xa, !P0 ;  /* 0x0000000a3900780c */ /* 0x000fe40004741670 */
[----:B-1----:R-:W-:-:S04]  /*48e0*/  @!P3 IADD3 R18, P4, P5, R6, R18, R91 ;  /* 0x000000120612b210 */ /* 0x002fc80007d9e05b */
[----:B------:R-:W-:-:S07]  /*48f0*/  @!P3 IADD3.X R19, R59, R19, R92, P4, P5 ;  /* 0x000000133b13b210 */ /* 0x000fce00027ea45c */
[----:B------:R-:W1:Y:S01]  /*4900*/  @!P2 LDC.64 R24, c[0x0][0x5c0] ;  /* 0x00017000ff18ab82 */ /* 0x000e620000000a00 */
[----:B--2---:R-:W-:-:S04]  /*4910*/  LOP3.LUT R8, R8, 0xff, RZ, 0xc0, !PT ;  /* 0x000000ff08087812 */ /* 0x004fc800078ec0ff */
[----:B------:R-:W-:-:S05]  /*4920*/  F2FP.F16.E4M3.UNPACK_B R8, R8 ;  /* 0x00000008ff08723e */ /* 0x000fca00020006ff */
[----:B------:R-:W-:-:S05]  /*4930*/  HADD2.F32 R8, -RZ, R8.H0_H0 ;  /* 0x20000008ff087230 */ /* 0x000fca0000004100 */
[----:B------:R-:W-:-:S04]  /*4940*/  FMUL R8, R8, R93 ;  /* 0x0000005d08087220 */ /* 0x000fc80000400000 */
[----:B------:R-:W-:-:S05]  /*4950*/  FFMA R8, R109, R72, R8 ;  /* 0x000000486d087223 */ /* 0x000fca0000000008 */
[----:B0-----:R-:W-:Y:S02]  /*4960*/  F2FP.SATFINITE.E4M3.F32.PACK_AB_MERGE_C R23, RZ, R8, RZ ;  /* 0x00000008ff17723e */ /* 0x001fe400048070ff */
[----:B------:R-:W-:-:S03]  /*4970*/  PRMT R8, RZ, 0x7610, R8 ;  /* 0x00007610ff087816 */ /* 0x000fc60000000008 */
[----:B------:R0:W-:Y:S04]  /*4980*/  @!P3 STG.E.U8 desc[UR20][R18.64+0x8], R23 ;  /* 0x000008171200b986 */ /* 0x0001e8000c101114 */
[----:B------:R-:W2:Y:S01]  /*4990*/  @!P2 LDG.E.U8 R8, desc[UR20][R12.64+0x9] ;  /* 0x000009140c08a981 */ /* 0x000ea2000c1e1100 */
[----:B------:R-:W-:Y:S02]  /*49a0*/  ISETP.LT.OR P3, PT, R57, 0x9, !P1 ;  /* 0x000000093900780c */ /* 0x000fe40004f61670 */
[----:B-1----:R-:W-:Y:S02]  /*49b0*/  @!P2 IADD3 R20, P4, P5, R6, R24, R91 ;  /* 0x000000180614a210 */ /* 0x002fe40007d9e05b */
[----:B--2---:R-:W-:-:S04]  /*49c0*/  LOP3.LUT R8, R8, 0xff, RZ, 0xc0, !PT ;  /* 0x000000ff08087812 */ /* 0x004fc800078ec0ff */
[----:B------:R-:W-:-:S05]  /*49d0*/  F2FP.F16.E4M3.UNPACK_B R8, R8 ;  /* 0x00000008ff08723e */ /* 0x000fca00020006ff */
[----:B------:R-:W-:-:S05]  /*49e0*/  HADD2.F32 R8, -RZ, R8.H0_H0 ;  /* 0x20000008ff087230 */ /* 0x000fca0000004100 */
[----:B------:R-:W-:Y:S01]  /*49f0*/  FMUL R21, R8, R93 ;  /* 0x0000005d08157220 */ /* 0x000fe20000400000 */
[----:B------:R-:W-:-:S03]  /*4a00*/  PRMT R8, RZ, 0x7610, R8 ;  /* 0x00007610ff087816 */ /* 0x000fc60000000008 */
[----:B------:R-:W-:Y:S01]  /*4a10*/  FFMA R106, R106, R72, R21 ;  /* 0x000000486a6a7223 */ /* 0x000fe20000000015 */
[----:B------:R-:W-:Y:S02]  /*4a20*/  @!P2 IADD3.X R21, R59, R25, R92, P4, P5 ;  /* 0x000000193b15a210 */ /* 0x000fe400027ea45c */
[----:B------:R-:W1:Y:S02]  /*4a30*/  @!P3 LDC.64 R24, c[0x0][0x5c0] ;  /* 0x00017000ff18bb82 */ /* 0x000e640000000a00 */
[----:B0-----:R-:W-:-:S05]  /*4a40*/  F2FP.SATFINITE.E4M3.F32.PACK_AB_MERGE_C R23, RZ, R106, RZ ;  /* 0x0000006aff17723e */ /* 0x001fca00048070ff */
[----:B------:R0:W-:Y:S04]  /*4a50*/  @!P2 STG.E.U8 desc[UR20][R20.64+0x9], R23 ;  /* 0x000009171400a986 */ /* 0x0001e8000c101114 */
[----:B------:R-:W2:Y:S01]  /*4a60*/  @!P3 LDG.E.U8 R8, desc[UR20][R14.64+0x8] ;  /* 0x000008140e08b981 */ /* 0x000ea2000c1e1100 */
[----:B------:R-:W-:Y:S02]  /*4a70*/  @!P3 IADD3 R19, P4, P5, R91, R6, R89 ;  /* 0x000000065b13b210 */ /* 0x000fe40007d9e059 */
[----:B------:R-:W-:Y:S02]  /*4a80*/  ISETP.LT.OR P2, PT, R57, 0xa, !P1 ;  /* 0x0000000a3900780c */ /* 0x000fe40004f41670 */
[----:B------:R-:W-:Y:S02]  /*4a90*/  @!P3 IADD3.X R16, R92, R59, R90, P4, P5 ;  /* 0x0000003b5c10b210 */ /* 0x000fe400027ea45a */
[----:B-1----:R-:W-:-:S09]  /*4aa0*/  @!P3 IADD3 R18, P4, R19, R24, RZ ;  /* 0x000000181312b210 */ /* 0x002fd20007f9e0ff */
[----:B------:R-:W1:Y:S01]  /*4ab0*/  @!P2 LDC.64 R26, c[0x0][0x5c0] ;  /* 0x00017000ff1aab82 */ /* 0x000e620000000a00 */
[----:B------:R-:W-:Y:S01]  /*4ac0*/  @!P3 IMAD.X R19, R16, 0x1, R25, P4 ;  /* 0x000000011013b824 */ /* 0x000fe200020e0619 */
        /* <DEDUP_REMOVED lines=9> */
[----:B------:R-:W-:Y:S02]  /*4b60*/  @!P2 IADD3 R25, P4, P5, R91, R6, R89 ;  /* 0x000000065b19a210 */ /* 0x000fe40007d9e059 */
[----:B------:R-:W-:-:S13]  /*4b70*/  ISETP.LT.OR P3, PT, R57, 0x11, !P0 ;  /* 0x000000113900780c */ /* 0x000fda0004761670 */
[----:B0-----:R-:W0:Y:S01]  /*4b80*/  @!P3 LDC.64 R18, c[0x0][0x5c0] ;  /* 0x00017000ff12bb82 */ /* 0x001e220000000a00 */
[----:B--2---:R-:W-:-:S04]  /*4b90*/  LOP3.LUT R8, R8, 0xff, RZ, 0xc0, !PT ;  /* 0x000000ff08087812 */ /* 0x004fc800078ec0ff */
[----:B------:R-:W-:-:S05]  /*4ba0*/  F2FP.F16.E4M3.UNPACK_B R8, R8 ;  /* 0x00000008ff08723e */ /* 0x000fca00020006ff */
[----:B------:R-:W-:-:S05]  /*4bb0*/  HADD2.F32 R8, -RZ, R8.H0_H0 ;  /* 0x20000008ff087230 */ /* 0x000fca0000004100 */
[----:B------:R-:W-:Y:S01]  /*4bc0*/  FMUL R21, R8, R93 ;  /* 0x0000005d08157220 */ /* 0x000fe20000400000 */
[----:B------:R-:W-:Y:S02]  /*4bd0*/  @!P2 IADD3.X R8, R92, R59, R90, P4, P5 ;  /* 0x0000003b5c08a210 */ /* 0x000fe400027ea45a */
[----:B-1----:R-:W-:Y:S01]  /*4be0*/  @!P2 IADD3 R20, P4, R25, R26, RZ ;  /* 0x0000001a1914a210 */ /* 0x002fe20007f9e0ff */
[----:B------:R-:W-:-:S04]  /*4bf0*/  FFMA R100, R100, R72, R21 ;  /* 0x0000004864647223 */ /* 0x000fc80000000015 */
[----:B------:R-:W-:Y:S01]  /*4c00*/  @!P2 IMAD.X R21, R8, 0x1, R27, P4 ;  /* 0x000000010815a824 */ /* 0x000fe200020e061b */
[----:B------:R-:W-:Y:S02]  /*4c10*/  F2FP.SATFINITE.E4M3.F32.PACK_AB_MERGE_C R23, RZ, R100, RZ ;  /* 0x00000064ff17723e */ /* 0x000fe400048070ff */
[----:B------:R-:W-:-:S03]  /*4c20*/  PRMT R8, RZ, 0x7610, R8 ;  /* 0x00007610ff087816 */ /* 0x000fc60000000008 */
        /* <DEDUP_REMOVED lines=16> */
[----:B0-----:R-:W-:Y:S02]  /*4d30*/  @!P2 IADD3 R20, P4, P5, R6, R24, R91 ;  /* 0x000000180614a210 */ /* 0x001fe40007d9e05b */
[----:B--2---:R-:W-:-:S04]  /*4d40*/  LOP3.LUT R8, R8, 0xff, RZ, 0xc0, !PT ;  /* 0x000000ff08087812 */ /* 0x004fc800078ec0ff */
[----:B------:R-:W-:-:S05]  /*4d50*/  F2FP.F16.E4M3.UNPACK_B R8, R8 ;  /* 0x00000008ff08723e */ /* 0x000fca00020006ff */
[----:B------:R-:W-:-:S05]  /*4d60*/  HADD2.F32 R8, -RZ, R8.H0_H0 ;  /* 0x20000008ff087230 */ /* 0x000fca0000004100 */
[----:B------:R-:W-:Y:S01]  /*4d70*/  FMUL R21, R8, R93 ;  /* 0x0000005d08157220 */ /* 0x000fe20000400000 */
[----:B------:R-:W-:-:S03]  /*4d80*/  PRMT R8, RZ, 0x7610, R8 ;  /* 0x00007610ff087816 */ /* 0x000fc60000000008 */
[----:B------:R-:W-:Y:S01]  /*4d90*/  FFMA R102, R102, R72, R21 ;  /* 0x0000004866667223 */ /* 0x000fe20000000015 */
[----:B------:R-:W-:Y:S02]  /*4da0*/  @!P2 IADD3.X R21, R59, R25, R92, P4, P5 ;  /* 0x000000193b15a210 */ /* 0x000fe400027ea45c */
[----:B------:R-:W0:Y:S02]  /*4db0*/  @!P3 LDC.64 R24, c[0x0][0x5c0] ;  /* 0x00017000ff18bb82 */ /* 0x000e240000000a00 */
[----:B-1----:R-:W-:-:S05]  /*4dc0*/  F2FP.SATFINITE.E4M3.F32.PACK_AB_MERGE_C R23, RZ, R102, RZ ;  /* 0x00000066ff17723e */ /* 0x002fca00048070ff */
        /* <DEDUP_REMOVED lines=17> */
[----:B------:R-:W-:Y:S02]  /*4ee0*/  @!P2 IADD3 R21, P4, P5, R91, R6, R89 ;  /* 0x000000065b15a210 */ /* 0x000fe40007d9e059 */
[----:B------:R-:W-:Y:S02]  /*4ef0*/  ISETP.LT.OR P3, PT, R57, 0x19, !P0 ;  /* 0x000000193900780c */ /* 0x000fe40004761670 */
[----:B------:R-:W-:Y:S02]  /*4f00*/  @!P2 IADD3.X R16, R92, R59, R90, P4, P5 ;  /* 0x0000003b5c10a210 */ /* 0x000fe400027ea45a */
[----:B0-----:R-:W-:-:S05]  /*4f10*/  @!P2 IADD3 R20, P4, R21, R24, RZ ;  /* 0x000000181514a210 */ /* 0x001fca0007f9e0ff */
[----:B------:R-:W-:-:S04]  /*4f20*/  @!P2 IMAD.X R21, R16, 0x1, R25, P4 ;  /* 0x000000011015a824 */ /* 0x000fc800020e0619 */
[----:B-1----:R-:W0:Y:S01]  /*4f30*/  @!P3 LDC.64 R18, c[0x0][0x5c0] ;  /* 0x00017000ff12bb82 */ /* 0x002e220000000a00 */
        /* <DEDUP_REMOVED lines=35> */
[----:B------:R-:W-:Y:S02]  /*5170*/  @!P2 IADD3 R13, P0, P3, R91, R6, R89 ;  /* 0x000000065b0da210 */ /* 0x000fe40007b1e059 */
[----:B------:R-:W-:Y:S02]  /*5180*/  ISETP.LT.OR P1, PT, R57, 0x1a, !P1 ;  /* 0x0000001a3900780c */ /* 0x000fe40004f21670 */
[----:B0-----:R-:W-:Y:S02]  /*5190*/  @!P2 IADD3 R12, P4, R13, R22, RZ ;  /* 0x000000160d0ca210 */ /* 0x001fe40007f9e0ff */
[----:B------:R-:W-:-:S05]  /*51a0*/  @!P2 IADD3.X R16, R92, R59, R90, P0, P3 ;  /* 0x0000003b5c10a210 */ /* 0x000fca00007e645a */
        /* <DEDUP_REMOVED lines=11> */
[----:B-1----:R-:W-:-:S05]  /*5260*/  IADD3 R21, P0, R17, 0x100, RZ ;  /* 0x0000010011157810 */ /* 0x002fca0007f1e0ff */
[----:B--2---:R-:W-:Y:S01]  /*5270*/  IMAD.WIDE.U32 R12, R21, UR6, R10 ;  /* 0x00000006150c7c25 */ /* 0x004fe2000f8e000a */
[----:B---3--:R-:W-:-:S04]  /*5280*/  LOP3.LUT R8, R8, 0xff, RZ, 0xc0, !PT ;  /* 0x000000ff08087812 */ /* 0x008fc800078ec0ff */
[----:B------:R-:W-:-:S05]  /*5290*/  F2FP.F16.E4M3.UNPACK_B R8, R8 ;  /* 0x00000008ff08723e */ /* 0x000fca00020006ff */
[----:B------:R-:W-:-:S05]  /*52a0*/  HADD2.F32 R8, -RZ, R8.H0_H0 ;  /* 0x20000008ff087230 */ /* 0x000fca0000004100 */
[----:B------:R-:W-:Y:S01]  /*52b0*/  FMUL R19, R8, R93 ;  /* 0x0000005d08137220 */ /* 0x000fe20000400000 */
[----:B------:R-:W-:Y:S01]  /*52c0*/  IMAD.X R8, RZ, RZ, R9, P0 ;  /* 0x000000ffff087224 */ /* 0x000fe200000e0609 */
[----:B------:R-:W-:Y:S02]  /*52d0*/  ISETP.GE.AND P0, PT, R58, 0x101, PT ;  /* 0x000001013a00780c */ /* 0x000fe40003f06270 */
[----:B------:R-:W-:Y:S01]  /*52e0*/  FFMA R96, R96, R72, R19 ;  /* 0x0000004860607223 */ /* 0x000fe20000000013 */
[----:B------:R-:W-:Y:S01]  /*52f0*/  @!P1 IADD3 R19, P4, P5, R91, R6, R89 ;  /* 0x000000065b139210 */ /* 0x000fe20007d9e059 */
[----:B------:R-:W-:Y:S01]  /*5300*/  IMAD R8, R8, UR6, RZ ;  /* 0x0000000608087c24 */ /* 0x000fe2000f8e02ff */
[----:B------:R-:W-:Y:S02]  /*5310*/  ISETP.LT.OR P2, PT, R57, 0x1, !P0 ;  /* 0x000000013900780c */ /* 0x000fe40004741670 */
[----:B0-----:R-:W-:Y:S01]  /*5320*/  @!P1 IADD3 R18, P3, R19, R24, RZ ;  /* 0x0000001813129210 */ /* 0x001fe20007f7e0ff */
[----:B------:R-:W-:Y:S01]  /*5330*/  IMAD R21, R21, UR7, R8 ;  /* 0x0000000715157c24 */ /* 0x000fe2000f8e0208 */
[----:B------:R-:W-:-:S02]  /*5340*/  @!P1 IADD3.X R14, R92, R59, R90, P4, P5 ;  /* 0x0000003b5c0e9210 */ /* 0x000fc400027ea45a */
[----:B------:R-:W-:Y:S02]  /*5350*/  IADD3 R12, P4, R12, UR10, RZ ;  /* 0x0000000a0c0c7c10 */ /* 0x000fe4000ff9e0ff */
[----:B------:R-:W-:Y:S01]  /*5360*/  F2FP.SATFINITE.E4M3.F32.PACK_AB_MERGE_C R23, RZ, R96, RZ ;  /* 0x00000060ff17723e */ /* 0x000fe200048070ff */
[----:B------:R-:W-:Y:S01]  /*5370*/  @!P1 IMAD.X R19, R14, 0x1, R25, P3 ;  /* 0x000000010e139824 */ /* 0x000fe200018e0619 */
[----:B------:R-:W-:Y:S02]  /*5380*/  PRMT R8, RZ, 0x7610, R8 ;  /* 0x00007610ff087816 */ /* 0x000fe40000000008 */
[----:B------:R-:W-:Y:S01]  /*5390*/  IADD3.X R13, R13, UR11, R21, P4, !PT ;  /* 0x0000000b0d0d7c10 */ /* 0x000fe2000a7fe415 */
[----:B------:R-:W0:Y:S01]  /*53a0*/  @!P2 LDC.64 R14, c[0x0][0x5c0] ;  /* 0x00017000ff0eab82 */ /* 0x000e220000000a00 */
[----:B------:R1:W-:Y:S04]  /*53b0*/  @!P1 STG.E.U8 desc[UR20][R18.64+0x19], R23 ;  /* 0x0000191712009986 */ /* 0x0003e8000c101114 */
[----:B------:R-:W2:Y:S01]  /*53c0*/  @!P2 LDG.E.U8 R8, desc[UR20][R12.64] ;  /* 0x000000140c08a981 */ /* 0x000ea2000c1e1100 */
[----:B------:R-:W-:-:S13]  /*53d0*/  ISETP.LT.OR P3, PT, R57, 0x2, !P0 ;  /* 0x000000023900780c */ /* 0x000fda0004761670 */
[----:B------:R-:W3:Y:S01]  /*53e0*/  @!P3 LDC.64 R20, c[0x0][0x5c0] ;  /* 0x00017000ff14bb82 */ /* 0x000ee20000000a00 */
[----:B0-----:R-:W-:-:S04]  /*53f0*/  @!P2 IADD3 R14, P1, P4, R6, R14, R87 ;  /* 0x0000000e060ea210 */ /* 0x001fc80007c3e057 */
[----:B------:R-:W-:Y:S02]  /*5400*/  @!P2 IADD3.X R15, R59, R15, R88, P1, P4 ;  /* 0x0000000f3b0fa210 */ /* 0x000fe40000fe8458 */
        /* <DEDUP_REMOVED lines=10> */
[----:B---3--:R-:W-:-:S03]  /*54b0*/  @!P3 IADD3 R16, P4, P5, R6, R20, R87 ;  /* 0x000000140610b210 */ /* 0x008fc60007d9e057 */
[----:B------:R-:W-:Y:S01]  /*54c0*/  IMAD.X R9, RZ, RZ, R9, P1 ;  /* 0x000000ffff097224 */ /* 0x000fe200008e0609 */
[----:B------:R-:W-:Y:S01]  /*54d0*/  ISETP.GE.AND P1, PT, R58, 0x109, PT ;  /* 0x000001093a00780c */ /* 0x000fe20003f26270 */
[----:B------:R-:W-:-:S03]  /*54e0*/  IMAD.WIDE.U32 R10, R17, UR6, R10 ;  /* 0x00000006110a7c25 */ /* 0x000fc6000f8e000a */
[----:B------:R-:W-:Y:S01]  /*54f0*/  ISETP.LT.OR P2, PT, R57, 0x1, !P1 ;  /* 0x000000013900780c */ /* 0x000fe20004f41670 */
[----:B------:R-:W-:-:S04]  /*5500*/  IMAD R18, R9, UR6, RZ ;  /* 0x0000000609127c24 */ /* 0x000fc8000f8e02ff */
[----:B0-----:R-:W-:Y:S01]  /*5510*/  IMAD R15, R17, UR7, R18 ;  /* 0x00000007110f7c24 */ /* 0x001fe2000f8e0212 */
[----:B------:R-:W-:-:S07]  /*5520*/  @!P3 IADD3.X R17, R59, R21, R88, P4, P5 ;  /* 0x000000153b11b210 */ /* 0x000fce00027ea458 */
[----:B------:R-:W0:Y:S01]  /*5530*/  @!P2 LDC.64 R20, c[0x0][0x5c0] ;  /* 0x00017000ff14ab82 */ /* 0x000e220000000a00 */
[----:B--2---:R-:W-:-:S04]  /*5540*/  LOP3.LUT R8, R8, 0xff, RZ, 0xc0, !PT ;  /* 0x000000ff08087812 */ /* 0x004fc800078ec0ff */
[----:B------:R-:W-:-:S05]  /*5550*/  F2FP.F16.E4M3.UNPACK_B R8, R8 ;  /* 0x00000008ff08723e */ /* 0x000fca00020006ff */
[----:B------:R-:W-:-:S05]  /*5560*/  HADD2.F32 R8, -RZ, R8.H0_H0 ;  /* 0x20000008ff087230 */ /* 0x000fca0000004100 */
[----:B------:R-:W-:Y:S01]  /*5570*/  FMUL R9, R8, R93 ;  /* 0x0000005d08097220 */ /* 0x000fe20000400000 */
[----:B------:R-:W-:Y:S02]  /*5580*/  IADD3 R8, P4, R10, UR10, RZ ;  /* 0x0000000a0a087c10 */ /* 0x000fe4000ff9e0ff */
[----:B------:R-:W-:Y:S01]  /*5590*/  PRMT R10, RZ, 0x7610, R10 ;  /* 0x00007610ff0a7816 */ /* 0x000fe2000000000a */
[----:B------:R-:W-:-:S05]  /*55a0*/  FFMA R9, R94, R72, R9 ;  /* 0x000000485e097223 */ /* 0x000fca0000000009 */
[----:B------:R-:W-:Y:S02]  /*55b0*/  F2FP.SATFINITE.E4M3.F32.PACK_AB_MERGE_C R19, RZ, R9, RZ ;  /* 0x00000009ff13723e */ /* 0x000fe400048070ff */
[----:B------:R-:W-:-:S03]  /*55c0*/  IADD3.X R9, R11, UR11, R15, P4, !PT ;  /* 0x0000000b0b097c10 */ /* 0x000fc6000a7fe40f */
[----:B------:R1:W-:Y:S04]  /*55d0*/  @!P3 STG.E.U8 desc[UR20][R16.64+0x1], R19 ;  /* 0x000001131000b986 */ /* 0x0003e8000c101114 */
[----:B------:R-:W2:Y:S01]  /*55e0*/  @!P2 LDG.E.U8 R10, desc[UR20][R8.64] ;  /* 0x00000014080aa981 */ /* 0x000ea2000c1e1100 */
[----:B------:R-:W-:Y:S02]  /*55f0*/  @!P2 IADD3 R11, P4, P5, R87, R6, R89 ;  /* 0x00000006570ba210 */ /* 0x000fe40007d9e059 */
[----:B------:R-:W-:Y:S02]  /*5600*/  ISETP.LT.OR P3, PT, R57, 0x2, !P1 ;  /* 0x000000023900780c */ /* 0x000fe40004f61670 */
[----:B------:R-:W-:Y:S02]  /*5610*/  @!P2 IADD3.X R18, R88, R59, R90, P4, P5 ;  /* 0x0000003b5812a210 */ /* 0x000fe400027ea45a */
[----:B--2---:R-:W-:-:S04]  /*5620*/  LOP3.LUT R10, R10, 0xff, RZ, 0xc0, !PT ;  /* 0x000000ff0a0a7812 */ /* 0x004fc800078ec0ff */
[----:B------:R-:W-:-:S05]  /*5630*/  F2FP.F16.E4M3.UNPACK_B R10, R10 ;  /* 0x0000000aff0a723e */ /* 0x000fca00020006ff */
[----:B------:R-:W-:-:S05]  /*5640*/  HADD2.F32 R10, -RZ, R10.H0_H0 ;  /* 0x2000000aff0a7230 */ /* 0x000fca0000004100 */
[----:B------:R-:W-:Y:S01]  /*5650*/  FMUL R14, R10, R93 ;  /* 0x0000005d0a0e7220 */ /* 0x000fe20000400000 */
[----:B0-----:R-:W-:-:S03]  /*5660*/  @!P2 IADD3 R10, P4, R11, R20, RZ ;  /* 0x000000140b0aa210 */ /* 0x001fc60007f9e0ff */
[----:B------:R-:W-:Y:S02]  /*5670*/  FFMA R14, R73, R72, R14 ;  /* 0x00000048490e7223 */ /* 0x000fe4000000000e */
[----:B------:R-:W-:Y:S02]  /*5680*/  @!P2 IMAD.X R11, R18, 0x1, R21, P4 ;  /* 0x00000001120ba824 */ /* 0x000fe400020e0615 */
[----:B------:R-:W0:Y:S01]  /*5690*/  @!P3 LDC.64 R20, c[0x0][0x5c0] ;  /* 0x00017000ff14bb82 */ /* 0x000e220000000a00 */
[----:B-1----:R-:W-:Y:S02]  /*56a0*/  F2FP.SATFINITE.E4M3.F32.PACK_AB_MERGE_C R17, RZ, R14, RZ ;  /* 0x0000000eff11723e */ /* 0x002fe400048070ff */
[----:B------:R-:W-:-:S03]  /*56b0*/  PRMT R14, RZ, 0x7610, R14 ;  /* 0x00007610ff0e7816 */ /* 0x000fc6000000000e */
[----:B------:R1:W-:Y:S04]  /*56c0*/  @!P2 STG.E.U8 desc[UR20][R10.64], R17 ;  /* 0x000000110a00a986 */ /* 0x0003e8000c101114 */
[----:B------:R-:W2:Y:S01]  /*56d0*/  @!P3 LDG.E.U8 R14, desc[UR20][R8.64+0x1] ;  /* 0x00000114080eb981 */ /* 0x000ea2000c1e1100 */
[----:B------:R-:W-:Y:S02]  /*56e0*/  @!P3 IADD3 R19, P4, P5, R87, R6, R89 ;  /* 0x000000065713b210 */ /* 0x000fe40007d9e059 */
[----:B------:R-:W-:Y:S02]  /*56f0*/  ISETP.LT.OR P2, PT, R57, 0x9, !P0 ;  /* 0x000000093900780c */ /* 0x000fe40004741670 */
[----:B------:R-:W-:Y:S02]  /*5700*/  @!P3 IADD3.X R16, R88, R59, R90, P4, P5 ;  /* 0x0000003b5810b210 */ /* 0x000fe400027ea45a */
[----:B-1----:R-:W-:-:S02]  /*5710*/  PRMT R10, RZ, 0x7610, R10 ;  /* 0x00007610ff0a7816 */ /* 0x002fc4000000000a */
[----:B--2---:R-:W-:-:S04]  /*5720*/  LOP3.LUT R14, R14, 0xff, RZ, 0xc0, !PT ;  /* 0x000000ff0e0e7812 */ /* 0x004fc800078ec0ff */
[----:B------:R-:W-:-:S05]  /*5730*/  F2FP.F16.E4M3.UNPACK_B R14, R14 ;  /* 0x0000000eff0e723e */ /* 0x000fca00020006ff */
[----:B------:R-:W-:-:S05]  /*5740*/  HADD2.F32 R14, -RZ, R14.H0_H0 ;  /* 0x2000000eff0e7230 */ /* 0x000fca0000004100 */
[----:B------:R-:W-:Y:S01]  /*5750*/  FMUL R15, R14, R93 ;  /* 0x0000005d0e0f7220 */ /* 0x000fe20000400000 */
[----:B0-----:R-:W-:Y:S02]  /*5760*/  @!P3 IADD3 R14, P4, R19, R20, RZ ;  /* 0x00000014130eb210 */ /* 0x001fe40007f9e0ff */
[----:B------:R-:W0:Y:S01]  /*5770*/  @!P2 LDC.64 R18, c[0x0][0x5c0] ;  /* 0x00017000ff12ab82 */ /* 0x000e220000000a00 */
[----:B------:R-:W-:Y:S02]  /*5780*/  FFMA R74, R74, R72, R15 ;  /* 0x000000484a4a7223 */ /* 0x000fe4000000000f */
[----:B------:R-:W-:-:S03]  /*5790*/  @!P3 IMAD.X R15, R16, 0x1, R21, P4 ;  /* 0x00000001100fb824 */ /* 0x000fc600020e0615 */
[----:B------:R-:W-:-:S05]  /*57a0*/  F2FP.SATFINITE.E4M3.F32.PACK_AB_MERGE_C R17, RZ, R74, RZ ;  /* 0x0000004aff11723e */ /* 0x000fca00048070ff */
[----:B------:R1:W-:Y:S04]  /*57b0*/  @!P3 STG.E.U8 desc[UR20][R14.64+0x1], R17 ;  /* 0x000001110e00b986 */ /* 0x0003e8000c101114 */
[----:B------:R-:W2:Y:S01]  /*57c0*/  @!P2 LDG.E.U8 R10, desc[UR20][R12.64+0x8] ;  /* 0x000008140c0aa981 */ /* 0x000ea2000c1e1100 */
[----:B------:R-:W-:Y:S02]  /*57d0*/  ISETP.LT.OR P3, PT, R57, 0xa, !P0 ;  /* 0x0000000a3900780c */ /* 0x000fe40004761670 */
[----:B-1----:R-:W-:Y:S02]  /*57e0*/  PRMT R14, RZ, 0x7610, R14 ;  /* 0x00007610ff0e7816 */ /* 0x002fe4000000000e */
[----:B--2---:R-:W-:-:S04]  /*57f0*/  LOP3.LUT R10, R10, 0xff, RZ, 0xc0, !PT ;  /* 0x000000ff0a0a7812 */ /* 0x004fc800078ec0ff */
[----:B------:R-:W-:-:S05]  /*5800*/  F2FP.F16.E4M3.UNPACK_B R10, R10 ;  /* 0x0000000aff0a723e */ /* 0x000fca00020006ff */
[----:B------:R-:W-:-:S05]  /*5810*/  HADD2.F32 R10, -RZ, R10.H0_H0 ;  /* 0x2000000aff0a7230 */ /* 0x000fca0000004100 */
[----:B------:R-:W-:Y:S01]  /*5820*/  FMUL R16, R10, R93 ;  /* 0x0000005d0a107220 */ /* 0x000fe20000400000 */
[----:B0-----:R-:W-:-:S03]  /*5830*/  @!P2 IADD3 R10, P4, P5, R6, R18, R87 ;  /* 0x00000012060aa210 */ /* 0x001fc60007d9e057 */
[----:B------:R-:W-:Y:S01]  /*5840*/  FFMA R16, R75, R72, R16 ;  /* 0x000000484b107223 */ /* 0x000fe20000000010 */
[----:B------:R-:W-:Y:S02]  /*5850*/  @!P2 IADD3.X R11, R59, R19, R88, P4, P5 ;  /* 0x000000133b0ba210 */ /* 0x000fe400027ea458 */
[----:B------:R-:W0:Y:S02]  /*5860*/  @!P3 LDC.64 R18, c[0x0][0x5c0] ;  /* 0x00017000ff12bb82 */ /* 0x000e240000000a00 */
[----:B------:R-:W-:-:S05]  /*5870*/  F2FP.SATFINITE.E4M3.F32.PACK_AB_MERGE_C R17, RZ, R16, RZ ;  /* 0x00000010ff11723e */ /* 0x000fca00048070ff */
[----:B------:R1:W-:Y:S04]  /*5880*/  @!P2 STG.E.U8 desc[UR20][R10.64+0x8], R17 ;  /* 0x000008110a00a986 */ /* 0x0003e8000c101114 */
[----:B------:R-:W2:Y:S01]  /*5890*/  @!P3 LDG.E.U8 R14, desc[UR20][R12.64+0x9] ;  /* 0x000009140c0eb981 */ /* 0x000ea2000c1e1100 */
[----:B------:R-:W-:Y:S02]  /*58a0*/  ISETP.LT.OR P2, PT, R57, 0x9, !P1 ;  /* 0x000000093900780c */ /* 0x000fe40004f41670 */
[----:B-1----:R-:W-:-:S11]  /*58b0*/  PRMT R10, RZ, 0x7610, R10 ;  /* 0x00007610ff0a7816 */ /* 0x002fd6000000000a */
[----:B------:R-:W1:Y:S01]  /*58c0*/  @!P2 LDC.64 R20, c[0x0][0x5c0] ;  /* 0x00017000ff14ab82 */ /* 0x000e620000000a00 */
[----:B--2---:R-:W-:-:S04]  /*58d0*/  LOP3.LUT R14, R14, 0xff, RZ, 0xc0, !PT ;  /* 0x000000ff0e0e7812 */ /* 0x004fc800078ec0ff */
[----:B------:R-:W-:-:S05]  /*58e0*/  F2FP.F16.E4M3.UNPACK_B R14, R14 ;  /* 0x0000000eff0e723e */ /* 0x000fca00020006ff */
[----:B------:R-:W-:-:S05]  /*58f0*/  HADD2.F32 R14, -RZ, R14.H0_H0 ;  /* 0x2000000eff0e7230 */ /* 0x000fca0000004100 */
[----:B------:R-:W-:Y:S01]  /*5900*/  FMUL R15, R14, R93 ;  /* 0x0000005d0e0f7220 */ /* 0x000fe20000400000 */
[----:B0-----:R-:W-:-:S03]  /*5910*/  @!P3 IADD3 R14, P4, P5, R6, R18, R87 ;  /* 0x00000012060eb210 */ /* 0x001fc60007d9e057 */
[----:B------:R-:W-:Y:S01]  /*5920*/  FFMA R76, R76, R72, R15 ;  /* 0x000000484c4c7223 */ /* 0x000fe2000000000f */
[----:B------:R-:W-:-:S04]  /*5930*/  @!P3 IADD3.X R15, R59, R19, R88, P4, P5 ;  /* 0x000000133b0fb210 */ /* 0x000fc800027ea458 */
[----:B------:R-:W-:-:S05]  /*5940*/  F2FP.SATFINITE.E4M3.F32.PACK_AB_MERGE_C R17, RZ, R76, RZ ;  /* 0x0000004cff11723e */ /* 0x000fca00048070ff */
[----:B------:R0:W-:Y:S04]  /*5950*/  @!P3 STG.E.U8 desc[UR20][R14.64+0x9], R17 ;  /* 0x000009110e00b986 */ /* 0x0001e8000c101114 */
[----:B------:R-:W2:Y:S01]  /*5960*/  @!P2 LDG.E.U8 R10, desc[UR20][R8.64+0x8] ;  /* 0x00000814080aa981 */ /* 0x000ea2000c1e1100 */
[----:B------:R-:W-:Y:S02]  /*5970*/  @!P2 IADD3 R11, P4, P5, R87, R6, R89 ;  /* 0x00000006570ba210 */ /* 0x000fe40007d9e059 */
[----:B------:R-:W-:Y:S02]  /*5980*/  ISETP.LT.OR P3, PT, R57, 0xa, !P1 ;  /* 0x0000000a3900780c */ /* 0x000fe40004f61670 */
[----:B------:R-:W-:Y:S02]  /*5990*/  @!P2 IADD3.X R18, R88, R59, R90, P4, P5 ;  /* 0x0000003b5812a210 */ /* 0x000fe400027ea45a */
[----:B0-----:R-:W-:-:S02]  /*59a0*/  PRMT R14, RZ, 0x7610, R14 ;  /* 0x00007610ff0e7816 */ /* 0x001fc4000000000e */
[----:B--2---:R-:W-:-:S04]  /*59b0*/  LOP3.LUT R10, R10, 0xff, RZ, 0xc0, !PT ;  /* 0x000000ff0a0a7812 */ /* 0x004fc800078ec0ff */
[----:B------:R-:W-:-:S05]  /*59c0*/  F2FP.F16.E4M3.UNPACK_B R10, R10 ;  /* 0x0000000aff0a723e */ /* 0x000fca00020006ff */
[----:B------:R-:W-:-:S05]  /*59d0*/  HADD2.F32 R10, -RZ, R10.H0_H0 ;  /* 0x2000000aff0a7230 */ /* 0x000fca0000004100 */
[----:B------:R-:W-:Y:S01]  /*59e0*/  FMUL R16, R10, R93 ;  /* 0x0000005d0a107220 */ /* 0x000fe20000400000 */
[----:B-1----:R-:W-:-:S03]  /*59f0*/  @!P2 IADD3 R10, P4, R11, R20, RZ ;  /* 0x000000140b0aa210 */ /* 0x002fc60007f9e0ff */
[----:B------:R-:W-:Y:S02]  /*5a00*/  FFMA R16, R77, R72, R16 ;  /* 0x000000484d107223 */ /* 0x000fe40000000010 */
[----:B------:R-:W-:Y:S02]  /*5a10*/  @!P2 IMAD.X R11, R18, 0x1, R21, P4 ;  /* 0x00000001120ba824 */ /* 0x000fe400020e0615 */
[----:B------:R-:W0:Y:S01]  /*5a20*/  @!P3 LDC.64 R20, c[0x0][0x5c0] ;  /* 0x00017000ff14bb82 */ /* 0x000e220000000a00 */
[----:B------:R-:W-:-:S05]  /*5a30*/  F2FP.SATFINITE.E4M3.F32.PACK_AB_MERGE_C R17, RZ, R16, RZ ;  /* 0x00000010ff11723e */ /* 0x000fca00048070ff */
        /* <DEDUP_REMOVED lines=99> */
[----:B------:R-:W-:Y:S01]  /*6070*/  @!P2 IADD3 R11, P0, P3, R87, R6, R89 ;  /* 0x00000006570ba210 */ /* 0x000fe20007b1e059 */
[----:B------:R-:W-:Y:S01]  /*6080*/  BSSY B1, `(.L_x_33) ;  /* 0x000000f000017945 */ /* 0x000fe20003800000 */
        /* <DEDUP_REMOVED lines=8> */
[----:B------:R-:W-:-:S03]  /*6110*/  @!P2 IMAD.X R11, R16, 0x1, R19, P4 ;  /* 0x00000001100ba824 */ /* 0x000fc600020e0613 */
[----:B------:R-:W-:Y:S02]  /*6120*/  F2FP.SATFINITE.E4M3.F32.PACK_AB_MERGE_C R13, RZ, R12, RZ ;  /* 0x0000000cff0d723e */ /* 0x000fe400048070ff */
[----:B------:R-:W-:-:S03]  /*6130*/  PRMT R12, RZ, 0x7610, R12 ;  /* 0x00007610ff0c7816 */ /* 0x000fc6000000000c */
[----:B------:R1:W-:Y:S01]  /*6140*/  @!P2 STG.E.U8 desc[UR20][R10.64+0x18], R13 ;  /* 0x0000180d0a00a986 */ /* 0x0003e2000c101114 */
[----:B------:R-:W-:Y:S05]  /*6150*/  @P1 BRA `(.L_x_34) ;  /* 0x0000000000041947 */ /* 0x000fea0003800000 */
[----:B------:R0:W5:Y:S02]  /*6160*/  LDG.E.U8 R12, desc[UR20][R8.64+0x19] ;  /* 0x00001914080c7981 */ /* 0x000164000c1e1100 */
.L_x_34:
[----:B------:R-:W-:Y:S05]  /*6170*/  BSYNC B1 ;  /* 0x0000000000017941 */ /* 0x000fea0003800000 */
.L_x_33:
[----:B------:R-:W-:Y:S05]  /*6180*/  @P1 BRA `(.L_x_35) ;  /* 0x0000001c00bc1947 */ /* 0x000fea0003800000 */
[----:B-----5:R-:W-:Y:S01]  /*6190*/  LOP3.LUT R12, R12, 0xff, RZ, 0xc0, !PT ;  /* 0x000000ff0c0c7812 */ /* 0x020fe200078ec0ff */
[----:B------:R-:W-:Y:S01]  /*61a0*/  ULDC.64 UR6, c[0x0][0x5c0] ;  /* 0x0001700000067ab9 */ /* 0x000fe20000000a00 */
[----:B------:R-:W-:Y:S02]  /*61b0*/  IADD3 R6, P0, P1, R87, R6, R89 ;  /* 0x0000000657067210 */ /* 0x000fe4000791e059 */
[----:B------:R-:W-:Y:S02]  /*61c0*/  F2FP.F16.E4M3.UNPACK_B R12, R12 ;  /* 0x0000000cff0c723e */ /* 0x000fe400020006ff */
[----:B------:R-:W-:Y:S02]  /*61d0*/  IADD3.X R59, R88, R59, R90, P0, P1 ;  /* 0x0000003b583b7210 */ /* 0x000fe400007e245a */
[----:B------:R-:W-:Y:S01]  /*61e0*/  IADD3 R6, P0, R6, UR6, RZ ;  /* 0x0000000606067c10 */ /* 0x000fe2000ff1e0ff */
[----:B------:R-:W-:-:S05]  /*61f0*/  HADD2.F32 R12, -RZ, R12.H0_H0 ;  /* 0x2000000cff0c7230 */ /* 0x000fca0000004100 */
[----:B------:R-:W-:-:S04]  /*6200*/  FMUL R7, R12, R93 ;  /* 0x0000005d0c077220 */ /* 0x000fc80000400000 */
[----:B------:R-:W-:Y:S01]  /*6210*/  FFMA R86, R86, R72, R7 ;  /* 0x0000004856567223 */ /* 0x000fe20000000007 */
[----:B------:R-:W-:-:S04]  /*6220*/  IADD3.X R7, R59, UR7, RZ, P0, !PT ;  /* 0x000000073b077c10 */ /* 0x000fc800087fe4ff */
[----:B0-----:R-:W-:-:S05]  /*6230*/  F2FP.SATFINITE.E4M3.F32.PACK_AB_MERGE_C R9, RZ, R86, RZ ;  /* 0x00000056ff09723e */ /* 0x001fca00048070ff */
[----:B------:R2:W-:Y:S01]  /*6240*/  STG.E.U8 desc[UR20][R6.64+0x19], R9 ;  /* 0x0000190906007986 */ /* 0x0005e2000c101114 */
[----:B------:R-:W-:Y:S05]  /*6250*/  BRA `(.L_x_35) ;  /* 0x0000001c00887947 */ /* 0x000fea0003800000 */
.L_x_32:
[----:B------:R-:W-:Y:S01]  /*6260*/  ISETP.GE.AND P0, PT, R58, 0x9, PT ;  /* 0x000000093a00780c */ /* 0x000fe20003f06270 */
[-C--:B------:R-:W-:Y:S01]  /*6270*/  FMUL R129, R129, R72.reuse ;  /* 0x0000004881817220 */ /* 0x080fe20000400000 */
[----:B------:R-:W-:Y:S01]  /*6280*/  LOP3.LUT R142, R142, 0xfffff7ff, RZ, 0xc0, !PT ;  /* 0xfffff7ff8e8e7812 */ /* 0x000fe200078ec0ff */
[-C--:B------:R-:W-:Y:S01]  /*6290*/  FMUL R126, R126, R72.reuse ;  /* 0x000000487e7e7220 */ /* 0x080fe20000400000 */
[----:B------:R-:W-:Y:S01]  /*62a0*/  ISETP.LT.OR P5, PT, R57, 0x1, !P0 ;  /* 0x000000013900780c */ /* 0x000fe200047a1670 */
[-C--:B------:R-:W-:Y:S01]  /*62b0*/  FMUL R127, R127, R72.reuse ;  /* 0x000000487f7f7220 */ /* 0x080fe20000400000 */
[C---:B------:R-:W-:Y:S01]  /*62c0*/  ISETP.LT.OR P4, PT, R57.reuse, 0x2, !P0 ;  /* 0x000000023900780c */ /* 0x040fe20004781670 */
[-C--:B------:R-:W-:Y:S01]  /*62d0*/  FMUL R124, R124, R72.reuse ;  /* 0x000000487c7c7220 */ /* 0x080fe20000400000 */
[----:B------:R-:W-:Y:S01]  /*62e0*/  ISETP.LT.OR P3, PT, R57, 0x9, !P0 ;  /* 0x000000093900780c */ /* 0x000fe20004761670 */
[-C--:B------:R-:W-:Y:S01]  /*62f0*/  FMUL R125, R125, R72.reuse ;  /* 0x000000487d7d7220 */ /* 0x080fe20000400000 */
[----:B------:R-:W-:Y:S01]  /*6300*/  LOP3.LUT R122, R122, 0xfffffffd, RZ, 0xc0, !PT ;  /* 0xfffffffd7a7a7812 */ /* 0x000fe200078ec0ff */
[-C--:B------:R-:W-:Y:S01]  /*6310*/  FMUL R120, R120, R72.reuse ;  /* 0x0000004878787220 */ /* 0x080fe20000400000 */
[----:B------:R-:W-:Y:S01]  /*6320*/  F2FP.SATFINITE.E4M3.F32.PACK_AB_MERGE_C R129, RZ, R129, RZ ;  /* 0x00000081ff81723e */ /* 0x000fe200048070ff */
[----:B------:R-:W-:Y:S01]  /*6330*/  FMUL R123, R123, R72 ;  /* 0x000000487b7b7220 */ /* 0x000fe20000400000 */
[----:B------:R-:W-:Y:S01]  /*6340*/  F2FP.SATFINITE.E4M3.F32.PACK_AB_MERGE_C R141, RZ, R126, RZ ;  /* 0x0000007eff8d723e */ /* 0x000fe200048070ff */
[-C--:B------:R-:W-:Y:S01]  /*6350*/  FMUL R118, R118, R72.reuse ;  /* 0x0000004876767220 */ /* 0x080fe20000400000 */
[----:B------:R-:W-:Y:S01]  /*6360*/  F2FP.SATFINITE.E4M3.F32.PACK_AB_MERGE_C R127, RZ, R127, RZ ;  /* 0x0000007fff7f723e */ /* 0x000fe200048070ff */
[----:B------:R-:W0:Y:S01]  /*6370*/  @!P5 LDC.64 R50, c[0x0][0x5c0] ;  /* 0x00017000ff32db82 */ /* 0x000e220000000a00 */
[----:B------:R-:W-:Y:S01]  /*6380*/  @P5 LOP3.LUT R142, R142, 0x800, RZ, 0xfc, !PT ;  /* 0x000008008e8e5812 */ /* 0x000fe200078efcff */
[-C--:B------:R-:W-:Y:S01]  /*6390*/  FMUL R121, R121, R72.reuse ;  /* 0x0000004879797220 */ /* 0x080fe20000400000 */
[----:B------:R-:W-:Y:S01]  /*63a0*/  F2FP.SATFINITE.E4M3.F32.PACK_AB_MERGE_C R125, RZ, R125, RZ ;  /* 0x0000007dff7d723e */ /* 0x000fe200048070ff */
[-C--:B------:R-:W-:Y:S01]  /*63b0*/  FMUL R116, R116, R72.reuse ;  /* 0x0000004874747220 */ /* 0x080fe20000400000 */
[----:B------:R-:W-:Y:S01]  /*63c0*/  LOP3.LUT R142, R142, 0xfffffbff, RZ, 0xc0, !PT ;  /* 0xfffffbff8e8e7812 */ /* 0x000fe200078ec0ff */
[-C--:B------:R-:W-:Y:S01]  /*63d0*/  FMUL R119, R119, R72.reuse ;  /* 0x0000004877777220 */ /* 0x080fe20000400000 */
[----:B------:R-:W-:Y:S01]  /*63e0*/  F2FP.SATFINITE.E4M3.F32.PACK_AB_MERGE_C R123, RZ, R123, RZ ;  /* 0x0000007bff7b723e */ /* 0x000fe200048070ff */
[----:B------:R-:W1:Y:S01]  /*63f0*/  @!P4 LDC.64 R48, c[0x0][0x5c0] ;  /* 0x00017000ff30cb82 */ /* 0x000e620000000a00 */
[----:B------:R-:W-:Y:S01]  /*6400*/  @P4 LOP3.LUT R142, R142, 0x400, RZ, 0xfc, !PT ;  /* 0x000004008e8e4812 */ /* 0x000fe200078efcff */
[-C--:B------:R-:W-:Y:S01]  /*6410*/  FMUL R114, R114, R72.reuse ;  /* 0x0000004872727220 */ /* 0x080fe20000400000 */
[----:B------:R-:W-:Y:S01]  /*6420*/  F2FP.SATFINITE.E4M3.F32.PACK_AB_MERGE_C R121, RZ, R121, RZ ;  /* 0x00000079ff79723e */ /* 0x000fe200048070ff */
[-C--:B------:R-:W-:Y:S01]  /*6430*/  FMUL R117, R117, R72.reuse ;  /* 0x0000004875757220 */ /* 0x080fe20000400000 */
[----:B------:R-:W-:Y:S01]  /*6440*/  LOP3.LUT R142, R142, 0xffffbfff, RZ, 0xc0, !PT ;  /* 0xffffbfff8e8e7812 */ /* 0x000fe200078ec0ff */
[-C--:B------:R-:W-:Y:S01]  /*6450*/  FMUL R112, R112, R72.reuse ;  /* 0x0000004870707220 */ /* 0x080fe20000400000 */
[----:B------:R-:W-:Y:S01]  /*6460*/  F2FP.SATFINITE.E4M3.F32.PACK_AB_MERGE_C R119, RZ, R119, RZ ;  /* 0x00000077ff77723e */ /* 0x000fe200048070ff */
[----:B------:R-:W2:Y:S01]  /*6470*/  @!P3 LDC.64 R28, c[0x0][0x5c0] ;  /* 0x00017000ff1cbb82 */ /* 0x000ea20000000a00 */
[----:B------:R-:W-:Y:S01]  /*6480*/  @P3 LOP3.LUT R142, R142, 0x4000, RZ, 0xfc, !PT ;  /* 0x000040008e8e3812 */ /* 0x000fe200078efcff */
[-C--:B------:R-:W-:Y:S01]  /*6490*/  FMUL R115, R115, R72.reuse ;  /* 0x0000004873737220 */ /* 0x080fe20000400000 */
[----:B------:R-:W-:Y:S01]  /*64a0*/  F2FP.SATFINITE.E4M3.F32.PACK_AB_MERGE_C R117, RZ, R117, RZ ;  /* 0x00000075ff75723e */ /* 0x000fe200048070ff */
[-C--:B------:R-:W-:Y:S01]  /*64b0*/  FMUL R110, R110, R72.reuse ;  /* 0x000000486e6e7220 */ /* 0x080fe20000400000 */
[----:B------:R-:W-:Y:S01]  /*64c0*/  LOP3.LUT R142, R142, 0xffffdfff, RZ, 0xc0, !PT ;  /* 0xffffdfff8e8e7812 */ /* 0x000fe200078ec0ff */
[-C--:B------:R-:W-:Y:S01]  /*64d0*/  FMUL R113, R113, R72.reuse ;  /* 0x0000004871717220 */ /* 0x080fe20000400000 */
[----:B------:R-:W-:Y:S01]  /*64e0*/  F2FP.SATFINITE.E4M3.F32.PACK_AB_MERGE_C R115, RZ, R115, RZ ;  /* 0x00000073ff73723e */ /* 0x000fe200048070ff */
[----:B------:R-:W-:Y:S01]  /*64f0*/  FMUL R108, R108, R72 ;  /* 0x000000486c6c7220 */ /* 0x000fe20000400000 */
[--C-:B0-----:R-:W-:Y:S01]  /*6500*/  @!P5 IADD3 R50, P1, P2, R6, R50, R89.reuse ;  /* 0x000000320632d210 */ /* 0x101fe20007a3e059 */
[-C--:B------:R-:W-:Y:S01]  /*6510*/  FMUL R111, R111, R72.reuse ;  /* 0x000000486f6f7220 */ /* 0x080fe20000400000 */
[----:B------:R-:W-:Y:S01]  /*6520*/  F2FP.SATFINITE.E4M3.F32.PACK_AB_MERGE_C R113, RZ, R113, RZ ;  /* 0x00000071ff71723e */ /* 0x000fe200048070ff */
[-C--:B------:R-:W-:Y:S01]  /*6530*/  FMUL R104, R104, R72.reuse ;  /* 0x0000004868687220 */ /* 0x080fe20000400000 */
[--C-:B------:R-:W-:Y:S01]  /*6540*/  @!P5 IADD3.X R51, R59, R51, R90.reuse, P1, P2 ;  /* 0x000000333b33d210 */ /* 0x100fe20000fe445a */
[-C--:B------:R-:W-:Y:S01]  /*6550*/  FMUL R109, R109, R72.reuse ;  /* 0x000000486d6d7220 */ /* 0x080fe20000400000 */
[----:B------:R-:W-:Y:S01]  /*6560*/  F2FP.SATFINITE.E4M3.F32.PACK_AB_MERGE_C R111, RZ, R111, RZ ;  /* 0x0000006fff6f723e */ /* 0x000fe200048070ff */
[----:B------:R-:W-:Y:S01]  /*6570*/  FMUL R106, R106, R72 ;  /* 0x000000486a6a7220 */ /* 0x000fe20000400000 */
[--C-:B-1----:R-:W-:Y:S01]  /*6580*/  @!P4 IADD3 R48, P1, P2, R6, R48, R89.reuse ;  /* 0x000000300630c210 */ /* 0x102fe20007a3e059 */
[-C--:B------:R-:W-:Y:S01]  /*6590*/  FMUL R107, R107, R72.reuse ;  /* 0x000000486b6b7220 */ /* 0x080fe20000400000 */
[----:B------:R-:W-:Y:S01]  /*65a0*/  F2FP.SATFINITE.E4M3.F32.PACK_AB_MERGE_C R109, RZ, R109, RZ ;  /* 0x0000006dff6d723e */ /* 0x000fe200048070ff */
[-C--:B------:R-:W-:Y:S01]  /*65b0*/  FMUL R100, R100, R72.reuse ;  /* 0x0000004864647220 */ /* 0x080fe20000400000 */
[--C-:B------:R-:W-:Y:S01]  /*65c0*/  @!P4 IADD3.X R49, R59, R49, R90.reuse, P1, P2 ;  /* 0x000000313b31c210 */ /* 0x100fe20000fe445a */
[-C--:B------:R-:W-:Y:S01]  /*65d0*/  FMUL R105, R105, R72.reuse ;  /* 0x0000004869697220 */ /* 0x080fe20000400000 */
[----:B------:R-:W-:Y:S01]  /*65e0*/  F2FP.SATFINITE.E4M3.F32.PACK_AB_MERGE_C R107, RZ, R107, RZ ;  /* 0x0000006bff6b723e */ /* 0x000fe200048070ff */
[----:B------:R-:W-:Y:S01]  /*65f0*/  FMUL R102, R102, R72 ;  /* 0x0000004866667220 */ /* 0x000fe20000400000 */
[----:B--2---:R-:W-:Y:S01]  /*6600*/  @!P3 IADD3 R28, P1, P2, R6, R28, R89 ;  /* 0x0000001c061cb210 */ /* 0x004fe20007a3e059 */
[-C--:B------:R-:W-:Y:S01]  /*6610*/  FMUL R103, R103, R72.reuse ;  /* 0x0000004867677220 */ /* 0x080fe20000400000 */
[----:B------:R-:W-:Y:S01]  /*6620*/  F2FP.SATFINITE.E4M3.F32.PACK_AB_MERGE_C R105, RZ, R105, RZ ;  /* 0x00000069ff69723e */ /* 0x000fe200048070ff */
[-C--:B------:R-:W-:Y:S01]  /*6630*/  FMUL R97, R97, R72.reuse ;  /* 0x0000004861617220 */ /* 0x080fe20000400000 */
[----:B------:R-:W-:Y:S01]  /*6640*/  @!P3 IADD3.X R29, R59, R29, R90, P1, P2 ;  /* 0x0000001d3b1db210 */ /* 0x000fe20000fe445a */
[-C--:B------:R-:W-:Y:S01]  /*6650*/  FMUL R101, R101, R72.reuse ;  /* 0x0000004865657220 */ /* 0x080fe20000400000 */
[----:B------:R-:W-:Y:S01]  /*6660*/  ISETP.LT.OR P3, PT, R57, 0xa, !P0 ;  /* 0x0000000a3900780c */ /* 0x000fe20004761670 */
[-C--:B------:R-:W-:Y:S01]  /*6670*/  FMUL R98, R98, R72.reuse ;  /* 0x0000004862627220 */ /* 0x080fe20000400000 */
[----:B------:R-:W-:Y:S01]  /*6680*/  F2FP.SATFINITE.E4M3.F32.PACK_AB_MERGE_C R103, RZ, R103, RZ ;  /* 0x00000067ff67723e */ /* 0x000fe200048070ff */
[-C--:B------:R-:W-:Y:S01]  /*6690*/  FMUL R99, R99, R72.reuse ;  /* 0x0000004863637220 */ /* 0x080fe20000400000 */
[----:B------:R-:W-:Y:S01]  /*66a0*/  F2FP.SATFINITE.E4M3.F32.PACK_AB_MERGE_C R97, RZ, R97, RZ ;  /* 0x00000061ff61723e */ /* 0x000fe200048070ff */
[-C--:B------:R-:W-:Y:S01]  /*66b0*/  FMUL R96, R96, R72.reuse ;  /* 0x0000004860607220 */ /* 0x080fe20000400000 */
[----:B------:R-:W-:Y:S01]  /*66c0*/  F2FP.SATFINITE.E4M3.F32.PACK_AB_MERGE_C R101, RZ, R101, RZ ;  /* 0x00000065ff65723e */ /* 0x000fe200048070ff */
[-C--:B------:R-:W-:Y:S01]  /*66d0*/  FMUL R95, R95, R72.reuse ;  /* 0x000000485f5f7220 */ /* 0x080fe20000400000 */
[----:B------:R-:W-:Y:S01]  /*66e0*/  F2FP.SATFINITE.E4M3.F32.PACK_AB_MERGE_C R99, RZ, R99, RZ ;  /* 0x00000063ff63723e */ /* 0x000fe200048070ff */
[-C--:B------:R-:W-:Y:S01]  /*66f0*/  FMUL R94, R94, R72.reuse ;  /* 0x000000485e5e7220 */ /* 0x080fe20000400000 */
[-C--:B------:R-:W-:Y:S01]  /*6700*/  FMUL R73, R73, R72.reuse ;  /* 0x0000004849497220 */ /* 0x080fe20000400000 */
        /* <DEDUP_REMOVED lines=10> */
[-C--:B------:R-:W-:Y:S01]  /*67b0*/  FMUL R78, R78, R72.reuse ;  /* 0x000000484e4e7220 */ /* 0x080fe20000400000 */
[-C--:B------:R-:W-:Y:S01]  /*67c0*/  FMUL R79, R79, R72.reuse ;  /* 0x000000484f4f7220 */ /* 0x080fe20000400000 */
[-C--:B------:R-:W-:Y:S01]  /*67d0*/  FMUL R80, R80, R72.reuse ;  /* 0x0000004850507220 */ /* 0x080fe20000400000 */
[----:B------:R-:W-:Y:S01]  /*67e0*/  F2FP.SATFINITE.E4M3.F32.PACK_AB_MERGE_C R77, RZ, R77, RZ ;  /* 0x0000004dff4d723e */ /* 0x000fe200048070ff */
[-C--:B------:R-:W-:Y:S01]  /*67f0*/  FMUL R81, R81, R72.reuse ;  /* 0x0000004851517220 */ /* 0x080fe20000400000 */
[-C--:B------:R-:W-:Y:S01]  /*6800*/  FMUL R82, R82, R72.reuse ;  /* 0x0000004852527220 */ /* 0x080fe20000400000 */
[----:B------:R-:W-:Y:S01]  /*6810*/  F2FP.SATFINITE.E4M3.F32.PACK_AB_MERGE_C R79, RZ, R79, RZ ;  /* 0x0000004fff4f723e */ /* 0x000fe200048070ff */
[-C--:B------:R-:W-:Y:S01]  /*6820*/  FMUL R83, R83, R72.reuse ;  /* 0x0000004853537220 */ /* 0x080fe20000400000 */
[-C--:B------:R-:W-:Y:S01]  /*6830*/  FMUL R84, R84, R72.reuse ;  /* 0x0000004854547220 */ /* 0x080fe20000400000 */
[----:B------:R-:W-:Y:S01]  /*6840*/  F2FP.SATFINITE.E4M3.F32.PACK_AB_MERGE_C R81, RZ, R81, RZ ;  /* 0x00000051ff51723e */ /* 0x000fe200048070ff */
[-C--:B------:R-:W-:Y:S01]  /*6850*/  FMUL R85, R85, R72.reuse ;  /* 0x0000004855557220 */ /* 0x080fe20000400000 */
[----:B------:R-:W-:Y:S01]  /*6860*/  FMUL R86, R86, R72 ;  /* 0x0000004856567220 */ /* 0x000fe20000400000 */
[----:B------:R-:W-:-:S03]  /*6870*/  F2FP.SATFINITE.E4M3.F32.PACK_AB_MERGE_C R83, RZ, R83, RZ ;  /* 0x00000053ff53723e */ /* 0x000fc600048070ff */
[----:B------:R-:W-:Y:S02]  /*6880*/  F2FP.SATFINITE.E4M3.F32.PACK_AB_MERGE_C R85, RZ, R85, RZ ;  /* 0x00000055ff55723e */ /* 0x000fe400048070ff */
[----:B0-----:R-:W-:-:S04]  /*6890*/  @!P3 IADD3 R12, P1, P2, R6, R12, R89 ;  /* 0x0000000c060cb210 */ /* 0x001fc80007a3e059 */
[----:B------:R-:W-:Y:S02]  /*68a0*/  @!P3 IADD3.X R13, R59, R13, R90, P1, P2 ;  /* 0x0000000d3b0db210 */ /* 0x000fe40000fe445a */
[----:B------:R-:W-:-:S13]  /*68b0*/  ISETP.LT.OR P3, PT, R57, 0x11, !P0 ;  /* 0x000000113900780c */ /* 0x000fda0004761670 */
[----:B------:R-:W0:Y:S01]  /*68c0*/  @!P3 LDC.64 R24, c[0x0][0x5c0] ;  /* 0x00017000ff18bb82 */ /* 0x000e220000000a00 */
[----:B------:R-:W-:-:S04]  /*68d0*/  @P3 LOP3.LUT R122, R122, 0x2, RZ, 0xfc, !PT ;  /* 0x000000027a7a3812 */ /* 0x000fc800078efcff */
[----:B------:R-:W-:Y:S02]  /*68e0*/  LOP3.LUT R122, R122, 0xfffffffe, RZ, 0xc0, !PT ;  /* 0xfffffffe7a7a7812 */ /* 0x000fe400078ec0ff */
        /* <DEDUP_REMOVED lines=10> */
[----:B------:R-:W-:Y:S02]  /*6990*/  @P3 LOP3.LUT R122, R122, 0x1, RZ, 0xfc, !PT ;  /* 0x000000017a7a3812 */ /* 0x000fe400078efcff */
        /* <DEDUP_REMOVED lines=8> */
[----:B------:R-:W-:-:S04]  /*6a20*/  ISETP.GE.AND P0, PT, R58, 0x81, PT ;  /* 0x000000813a00780c */ /* 0x000fc80003f06270 */
        /* <DEDUP_REMOVED lines=42> */
[----:B------:R-:W-:Y:S02]  /*6cd0*/  ISETP.LT.OR P3, PT, R57, 0x1a, !P0 ;  /* 0x0000001a3900780c */ /* 0x000fe40004761670 */
[----:B------:R-:W-:-:S11]  /*6ce0*/  ISETP.GE.AND P2, PT, R58, 0x101, PT ;  /* 0x000001013a00780c */ /* 0x000fd60003f46270 */
        /* <DEDUP_REMOVED lines=29> */
[C---:B------:R-:W-:Y:S02]  /*6ec0*/  ISETP.LT.OR P3, PT, R57.reuse, 0x11, !P2 ;  /* 0x000000113900780c */ /* 0x040fe40005761670 */
[----:B------:R-:W-:-:S11]  /*6ed0*/  ISETP.LT.OR P2, PT, R57, 0x12, !P2 ;  /* 0x000000123900780c */ /* 0x000fd60005741670 */
[----:B------:R-:W0:Y:S01]  /*6ee0*/  @!P3 LDC.64 R8, c[0x0][0x5c0] ;  /* 0x00017000ff08bb82 */ /* 0x000e220000000a00 */
[----:B------:R-:W-:-:S04]  /*6ef0*/  @P3 LOP3.LUT R142, R142, 0x20000, RZ, 0xfc, !PT ;  /* 0x000200008e8e3812 */ /* 0x000fc800078efcff */
[----:B------:R-:W-:-:S03]  /*6f00*/  LOP3.LUT R142, R142, 0xfffeffff, RZ, 0xc0, !PT ;  /* 0xfffeffff8e8e7812 */ /* 0x000fc600078ec0ff */
[----:B------:R-:W1:Y:S01]  /*6f10*/  @!P2 LDC.64 R10, c[0x0][0x5c0] ;  /* 0x00017000ff0aab82 */ /* 0x000e620000000a00 */
[----:B------:R-:W-:-:S04]  /*6f20*/  @P2 LOP3.LUT R142, R142, 0x10000, RZ, 0xfc, !PT ;  /* 0x000100008e8e2812 */ /* 0x000fc800078efcff */
[----:B------:R-:W-:Y:S02]  /*6f30*/  LOP3.LUT R142, R142, 0xfffffdff, RZ, 0xc0, !PT ;  /* 0xfffffdff8e8e7812 */ /* 0x000fe400078ec0ff */
[----:B0-----:R-:W-:-:S04]  /*6f40*/  @!P3 IADD3 R8, P0, P1, R6, R8, R87 ;  /* 0x000000080608b210 */ /* 0x001fc8000791e057 */
[----:B------:R-:W-:Y:S02]  /*6f50*/  @!P3 IADD3.X R9, R59, R9, R88, P0, P1 ;  /* 0x000000093b09b210 */ /* 0x000fe400007e2458 */
[----:B-1----:R-:W-:-:S04]  /*6f60*/  @!P2 IADD3 R10, P0, P1, R6, R10, R87 ;  /* 0x0000000a060aa210 */ /* 0x002fc8000791e057 */
[----:B------:R-:W-:Y:S02]  /*6f70*/  @!P2 IADD3.X R11, R59, R11, R88, P0, P1 ;  /* 0x0000000b3b0ba210 */ /* 0x000fe400007e2458 */
[----:B------:R-:W-:-:S04]  /*6f80*/  ISETP.GE.AND P0, PT, R58, 0x89, PT ;  /* 0x000000893a00780c */ /* 0x000fc80003f06270 */
[----:B------:R-:W-:-:S13]  /*6f90*/  ISETP.LT.OR P3, PT, R57, 0x1, !P0 ;  /* 0x000000013900780c */ /* 0x000fda0004761670 */
[----:B------:R-:W-:Y:S02]  /*6fa0*/  @!P3 IADD3 R149, P1, P2, R91, R6, R89 ;  /* 0x000000065b95b210 */ /* 0x000fe40007a3e059 */
[----:B------:R-:W-:Y:S02]  /*6fb0*/  @P3 LOP3.LUT R142, R142, 0x200, RZ, 0xfc, !PT ;  /* 0x000002008e8e3812 */ /* 0x000fe400078efcff */
[----:B------:R-:W-:Y:S02]  /*6fc0*/  @!P3 IADD3.X R150, R92, R59, R90, P1, P2 ;  /* 0x0000003b5c96b210 */ /* 0x000fe40000fe445a */
[----:B------:R-:W-:Y:S02]  /*6fd0*/  ISETP.LT.OR P3, PT, R57, 0x2, !P0 ;  /* 0x000000023900780c */ /* 0x000fe40004761670 */
[----:B------:R-:W-:-:S11]  /*6fe0*/  LOP3.LUT R142, R142, 0xfffffeff, RZ, 0xc0, !PT ;  /* 0xfffffeff8e8e7812 */ /* 0x000fd600078ec0ff */
        /* <DEDUP_REMOVED lines=29> */
[----:B------:R-:W-:Y:S02]  /*71c0*/  ISETP.GE.AND P2, PT, R58, 0x109, PT ;  /* 0x000001093a00780c */ /* 0x000fe40003f46270 */
[----:B------:R-:W-:-:S02]  /*71d0*/  LOP3.LUT R142, R142, 0xfffffffe, RZ, 0xc0, !PT ;  /* 0xfffffffe8e8e7812 */ /* 0x000fc400078ec0ff */
[C---:B------:R-:W-:Y:S02]  /*71e0*/  ISETP.LT.OR P5, PT, R57.reuse, 0x1, !P2 ;  /* 0x000000013900780c */ /* 0x040fe400057a1670 */
[----:B------:R-:W-:Y:S02]  /*71f0*/  ISETP.LT.OR P4, PT, R57, 0x2, !P2 ;  /* 0x000000023900780c */ /* 0x000fe40005781670 */
[----:B------:R-:W-:Y:S02]  /*7200*/  P2R R143, PR, RZ, 0x20 ;  /* 0x00000020ff8f7803 */ /* 0x000fe40000000000 */
[----:B------:R-:W-:Y:S02]  /*7210*/  P2R R144, PR, RZ, 0x10 ;  /* 0x00000010ff907803 */ /* 0x000fe40000000000 */
[----:B------:R-:W-:Y:S02]  /*7220*/  @!P3 IADD3 R71, P0, P1, R91, R6, R89 ;  /* 0x000000065b47b210 */ /* 0x000fe4000791e059 */
[----:B------:R-:W-:-:S02]  /*7230*/  @P3 LOP3.LUT R142, R142, 0x1, RZ, 0xfc, !PT ;  /* 0x000000018e8e3812 */ /* 0x000fc400078efcff */
[-CC-:B------:R-:W-:Y:S02]  /*7240*/  @!P3 IADD3.X R128, R92, R59.reuse, R90.reuse, P0, P1 ;  /* 0x0000003b5c80b210 */ /* 0x180fe400007e245a */
[----:B------:R-:W-:Y:S02]  /*7250*/  ISETP.LT.OR P3, PT, R57, 0x9, !P2 ;  /* 0x000000093900780c */ /* 0x000fe40005761670 */
[CCC-:B------:R-:W-:Y:S02]  /*7260*/  @!P5 IADD3 R69, P1, P0, R87.reuse, R6.reuse, R89.reuse ;  /* 0x000000065745d210 */ /* 0x1c0fe4000783e059 */
[----:B------:R-:W-:Y:S02]  /*7270*/  P2R R145, PR, RZ, 0x8 ;  /* 0x00000008ff917803 */ /* 0x000fe40000000000 */
[----:B------:R-:W-:Y:S02]  /*7280*/  @!P5 IADD3.X R70, R88, R59, R90, P1, P0 ;  /* 0x0000003b5846d210 */ /* 0x000fe40000fe045a */
[----:B------:R-:W-:-:S02]  /*7290*/  @!P4 IADD3 R67, P1, P0, R87, R6, R89 ;  /* 0x000000065743c210 */ /* 0x000fc4000783e059 */
[----:B------:R-:W-:Y:S02]  /*72a0*/  LOP3.LUT P5, RZ, R142, 0x400, RZ, 0xc0, !PT ;  /* 0x000004008eff7812 */ /* 0x000fe400078ac0ff */
[-CC-:B------:R-:W-:Y:S02]  /*72b0*/  @!P4 IADD3.X R68, R88, R59.reuse, R90.reuse, P1, P0 ;  /* 0x0000003b5844c210 */ /* 0x180fe40000fe045a */
[----:B------:R-:W-:Y:S02]  /*72c0*/  @!P3 IADD3 R65, P1, P0, R87, R6, R89 ;  /* 0x000000065741b210 */ /* 0x000fe4000783e059 */
[----:B------:R-:W-:Y:S02]  /*72d0*/  LOP3.LUT P4, RZ, R142, 0x800, RZ, 0xc0, !PT ;  /* 0x000008008eff7812 */ /* 0x000fe4000788c0ff */
[----:B------:R-:W-:Y:S02]  /*72e0*/  @!P3 IADD3.X R66, R88, R59, R90, P1, P0 ;  /* 0x0000003b5842b210 */ /* 0x000fe40000fe045a */
[----:B------:R-:W-:-:S04]  /*72f0*/  ISETP.GE.AND P3, PT, R58, 0x109, PT ;  /* 0x000001093a00780c */ /* 0x000fc80003f66270 */
[----:B------:R-:W-:-:S04]  /*7300*/  ISETP.LT.OR P2, PT, R57, 0xa, !P3 ;  /* 0x0000000a3900780c */ /* 0x000fc80005f41670 */
[----:B------:R-:W-:-:S09]  /*7310*/  P2R R146, PR, RZ, 0x4 ;  /* 0x00000004ff927803 */ /* 0x000fd20000000000 */
[----:B------:R-:W-:-:S04]  /*7320*/  @!P2 IADD3 R63, P1, P0, R87, R6, R89 ;  /* 0x00000006573fa210 */ /* 0x000fc8000783e059 */
[----:B------:R-:W-:Y:S02]  /*7330*/  @!P2 IADD3.X R64, R88, R59, R90, P1, P0 ;  /* 0x0000003b5840a210 */ /* 0x000fe40000fe045a */
[----:B------:R-:W-:-:S04]  /*7340*/  ISETP.LT.OR P0, PT, R57, 0x11, !P3 ;  /* 0x000000113900780c */ /* 0x000fc80005f01670 */
[----:B------:R-:W-:-:S09]  /*7350*/  P2R R147, PR, RZ, 0x1 ;  /* 0x00000001ff937803 */ /* 0x000fd20000000000 */
[----:B------:R-:W-:-:S04]  /*7360*/  @!P0 IADD3 R61, P6, P1, R87, R6, R89 ;  /* 0x00000006573d8210 */ /* 0x000fc800079de059 */
[----:B------:R-:W-:Y:S02]  /*7370*/  @!P0 IADD3.X R62, R88, R59, R90, P6, P1 ;  /* 0x0000003b583e8210 */ /* 0x000fe400037e245a */
[----:B------:R-:W-:Y:S02]  /*7380*/  ISETP.LT.OR P1, PT, R57, 0x12, !P3 ;  /* 0x000000123900780c */ /* 0x000fe40005f21670 */
[----:B------:R-:W-:Y:S02]  /*7390*/  LOP3.LUT P3, RZ, R142, 0x2000, RZ, 0xc0, !PT ;  /* 0x000020008eff7812 */ /* 0x000fe4000786c0ff */
[----:B------:R-:W-:-:S09]  /*73a0*/  P2R R148, PR, RZ, 0x2 ;  /* 0x00000002ff947803 */ /* 0x000fd20000000000 */
[----:B------:R-:W-:-:S04]  /*73b0*/  @!P1 IADD3 R7, P0, P6, R87, R6, R89 ;  /* 0x0000000657079210 */ /* 0x000fc80007e1e059 */
[----:B------:R-:W-:Y:S02]  /*73c0*/  @!P1 IADD3.X R60, R88, R59, R90, P0, P6 ;  /* 0x0000003b583c9210 */ /* 0x000fe400007ec45a */
[----:B------:R-:W-:-:S04]  /*73d0*/  ISETP.GE.AND P0, PT, R58, 0x1, PT ;  /* 0x000000013a00780c */ /* 0x000fc80003f06270 */
[----:B------:R-:W-:-:S13]  /*73e0*/  ISETP.LT.OR P6, PT, R57, 0x1, !P0 ;  /* 0x000000013900780c */ /* 0x000fda00047c1670 */
[----:B------:R-:W0:Y:S02]  /*73f0*/  @!P6 LDC.64 R52, c[0x0][0x5c0] ;  /* 0x00017000ff34eb82 */ /* 0x000e240000000a00 */
[----:B0-----:R-:W-:-:S05]  /*7400*/  @!P6 IADD3 R52, P2, R6, R52, RZ ;  /* 0x000000340634e210 */ /* 0x001fca0007f5e0ff */
[----:B------:R-:W-:Y:S01]  /*7410*/  @!P6 IMAD.X R53, R59, 0x1, R53, P2 ;  /* 0x000000013b35e824 */ /* 0x000fe200010e0635 */
[----:B------:R-:W-:-:S04]  /*7420*/  LOP3.LUT P2, RZ, R142, 0x4000, RZ, 0xc0, !PT ;  /* 0x000040008eff7812 */ /* 0x000fc8000784c0ff */
[----:B------:R0:W-:Y:S01]  /*7430*/  @!P6 STG.E.U8 desc[UR20][R52.64], R129 ;  /* 0x000000813400e986 */ /* 0x0001e2000c101114 */
[----:B------:R-:W-:Y:S02]  /*7440*/  ISETP.LT.OR P6, PT, R57, 0x2, !P0 ;  /* 0x000000023900780c */ /* 0x000fe400047c1670 */
[----:B0-----:R-:W-:-:S11]  /*7450*/  F2FP.SATFINITE.E4M3.F32.PACK_AB_MERGE_C R129, RZ, R124, RZ ;  /* 0x0000007cff81723e */ /* 0x001fd600048070ff */
[----:B------:R-:W0:Y:S02]  /*7460*/  @!P6 LDC.64 R54, c[0x0][0x5c0] ;  /* 0x00017000ff36eb82 */ /* 0x000e240000000a00 */
[----:B0-----:R-:W-:-:S05]  /*7470*/  @!P6 IADD3 R54, P1, R6, R54, RZ ;  /* 0x000000360636e210 */ /* 0x001fca0007f3e0ff */
[----:B------:R-:W-:-:S05]  /*7480*/  @!P6 IMAD.X R55, R59, 0x1, R55, P1 ;  /* 0x000000013b37e824 */ /* 0x000fca00008e0637 */
[----:B------:R0:W-:Y:S01]  /*7490*/  @!P6 STG.E.U8 desc[UR20][R54.64+0x1], R141 ;  /* 0x0000018d3600e986 */ /* 0x0001e2000c101114 */
[----:B------:R-:W-:-:S03]  /*74a0*/  ISETP.LT.OR P6, PT, R57, 0x9, !P0 ;  /* 0x000000093900780c */ /* 0x000fc600047c1670 */
[----:B------:R-:W-:Y:S01]  /*74b0*/  @!P4 STG.E.U8 desc[UR20][R50.64], R127 ;  /* 0x0000007f3200c986 */ /* 0x000fe2000c101114 */
[----:B------:R-:W-:-:S03]  /*74c0*/  LOP3.LUT P4, RZ, R122, 0x2, RZ, 0xc0, !PT ;  /* 0x000000027aff7812 */ /* 0x000fc6000788c0ff */
[----:B------:R-:W-:Y:S01]  /*74d0*/  @!P5 STG.E.U8 desc[UR20][R48.64+0x1], R129 ;  /* 0x000001813000d986 */ /* 0x000fe2000c101114 */
[----:B------:R-:W-:Y:S02]  /*74e0*/  LOP3.LUT P5, RZ, R142, 0x80000000, RZ, 0xc0, !PT ;  /* 0x800000008eff7812 */ /* 0x000fe400078ac0ff */
[----:B0-----:R-:W-:-:S03]  /*74f0*/  F2FP.SATFINITE.E4M3.F32.PACK_AB_MERGE_C R55, RZ, R120, RZ ;  /* 0x00000078ff37723e */ /* 0x001fc600048070ff */
[----:B------:R-:W0:Y:S02]  /*7500*/  @!P6 LDC.64 R52, c[0x0][0x5c0] ;  /* 0x00017000ff34eb82 */ /* 0x000e240000000a00 */
[----:B0-----:R-:W-:-:S05]  /*7510*/  @!P6 IADD3 R52, P1, R6, R52, RZ ;  /* 0x000000340634e210 */ /* 0x001fca0007f3e0ff */
[----:B------:R-:W-:-:S05]  /*7520*/  @!P6 IMAD.X R53, R59, 0x1, R53, P1 ;  /* 0x000000013b35e824 */ /* 0x000fca00008e0635 */
        /* <DEDUP_REMOVED lines=8> */
[----:B------:R-:W-:Y:S04]  /*75b0*/  @!P2 STG.E.U8 desc[UR20][R28.64+0x8], R123 ;  /* 0x0000087b1c00a986 */ /* 0x000fe8000c101114 */
        /* <DEDUP_REMOVED lines=11> */
[----:B------:R-:W-:Y:S01]  /*7670*/  @!P6 IMAD.X R29, R59, 0x1, R29, P1 ;  /* 0x000000013b1de824 */ /* 0x000fe200008e061d */
[----:B------:R-:W-:-:S04]  /*7680*/  LOP3.LUT P1, RZ, R142, 0x10000000, RZ, 0xc0, !PT ;  /* 0x100000008eff7812 */ /* 0x000fc8000782c0ff */
[----:B------:R0:W-:Y:S01]  /*7690*/  @!P6 STG.E.U8 desc[UR20][R28.64+0x11], R51 ;  /* 0x000011331c00e986 */ /* 0x0001e2000c101114 */
[----:B------:R-:W-:-:S03]  /*76a0*/  ISETP.LT.OR P6, PT, R57, 0x19, !P0 ;  /* 0x000000193900780c */ /* 0x000fc600047c1670 */
[----:B------:R-:W-:Y:S01]  /*76b0*/  @!P4 STG.E.U8 desc[UR20][R24.64+0x10], R119 ;  /* 0x000010771800c986 */ /* 0x000fe2000c101114 */
[----:B------:R-:W-:-:S03]  /*76c0*/  LOP3.LUT P4, RZ, R142, 0x20000000, RZ, 0xc0, !PT ;  /* 0x200000008eff7812 */ /* 0x000fc6000788c0ff */
[----:B------:R1:W-:Y:S01]  /*76d0*/  @!P5 STG.E.U8 desc[UR20][R20.64+0x11], R49 ;  /* 0x000011311400d986 */ /* 0x0003e2000c101114 */
[----:B------:R-:W-:Y:S02]  /*76e0*/  LOP3.LUT P5, RZ, R142, 0x200, RZ, 0xc0, !PT ;  /* 0x000002008eff7812 */ /* 0x000fe400078ac0ff */
[----:B0-----:R-:W-:-:S03]  /*76f0*/  F2FP.SATFINITE.E4M3.F32.PACK_AB_MERGE_C R29, RZ, R110, RZ ;  /* 0x0000006eff1d723e */ /* 0x001fc600048070ff */
[----:B------:R-:W0:Y:S01]  /*7700*/  @!P6 LDC.64 R12, c[0x0][0x5c0] ;  /* 0x00017000ff0ceb82 */ /* 0x000e220000000a00 */
[----:B-1----:R-:W-:Y:S02]  /*7710*/  F2FP.SATFINITE.E4M3.F32.PACK_AB_MERGE_C R21, RZ, R112, RZ ;  /* 0x00000070ff15723e */ /* 0x002fe400048070ff */
[----:B0-----:R-:W-:-:S05]  /*7720*/  @!P6 IADD3 R12, P2, R6, R12, RZ ;  /* 0x0000000c060ce210 */ /* 0x001fca0007f5e0ff */
[----:B------:R-:W-:Y:S01]  /*7730*/  @!P6 IMAD.X R13, R59, 0x1, R13, P2 ;  /* 0x000000013b0de824 */ /* 0x000fe200010e060d */
[----:B------:R-:W-:-:S04]  /*7740*/  LOP3.LUT P2, RZ, R142, 0x4000000, RZ, 0xc0, !PT ;  /* 0x040000008eff7812 */ /* 0x000fc8000784c0ff */
[----:B------:R0:W-:Y:S01]  /*7750*/  @!P6 STG.E.U8 desc[UR20][R12.64+0x18], R117 ;  /* 0x000018750c00e986 */ /* 0x0001e2000c101114 */
[----:B------:R-:W-:Y:S01]  /*7760*/  ISETP.LT.OR P6, PT, R57, 0x1a, !P0 ;  /* 0x0000001a3900780c */ /* 0x000fe200047c1670 */
[----:B0-----:R-:W0:-:S12]  /*7770*/  @!P5 LDC.64 R12, c[0x0][0x5c0] ;  /* 0x00017000ff0cdb82 */ /* 0x001e180000000a00 */
[----:B------:R-:W1:Y:S02]  /*7780*/  @!P6 LDC.64 R24, c[0x0][0x5c0] ;  /* 0x00017000ff18eb82 */ /* 0x000e640000000a00 */
[----:B-1----:R-:W-:-:S05]  /*7790*/  @!P6 IADD3 R24, P0, R6, R24, RZ ;  /* 0x000000180618e210 */ /* 0x002fca0007f1e0ff */
[----:B------:R-:W-:Y:S01]  /*77a0*/  @!P6 IMAD.X R25, R59, 0x1, R25, P0 ;  /* 0x000000013b19e824 */ /* 0x000fe200000e0619 */
[----:B------:R-:W-:-:S04]  /*77b0*/  LOP3.LUT P0, RZ, R142, 0x8000000, RZ, 0xc0, !PT ;  /* 0x080000008eff7812 */ /* 0x000fc8000780c0ff */
[----:B------:R-:W-:Y:S01]  /*77c0*/  P2R R20, PR, RZ, 0x1 ;  /* 0x00000001ff147803 */ /* 0x000fe20000000000 */
[----:B------:R1:W-:Y:S01]  /*77d0*/  @!P6 STG.E.U8 desc[UR20][R24.64+0x19], R21 ;  /* 0x000019151800e986 */ /* 0x0003e2000c101114 */
[C---:B------:R-:W-:Y:S02]  /*77e0*/  LOP3.LUT P0, RZ, R142.reuse, 0x100, RZ, 0xc0, !PT ;  /* 0x000001008eff7812 */ /* 0x040fe4000780c0ff */
[C---:B------:R-:W-:Y:S01]  /*77f0*/  LOP3.LUT P6, RZ, R142.reuse, 0x40000000, RZ, 0xc0, !PT ;  /* 0x400000008eff7812 */ /* 0x040fe200078cc0ff */
[----:B------:R2:W-:Y:S01]  /*7800*/  @!P3 STG.E.U8 desc[UR20][R14.64+0x18], R115 ;  /* 0x000018730e00b986 */ /* 0x0005e2000c101114 */
[----:B------:R-:W-:Y:S02]  /*7810*/  LOP3.LUT P3, RZ, R142, 0x80, RZ, 0xc0, !PT ;  /* 0x000000808eff7812 */ /* 0x000fe4000786c0ff */
[----:B-1----:R-:W-:Y:S02]  /*7820*/  F2FP.SATFINITE.E4M3.F32.PACK_AB_MERGE_C R21, RZ, R108, RZ ;  /* 0x0000006cff15723e */ /* 0x002fe400048070ff */
[----:B------:R-:W-:-:S05]  /*7830*/  F2FP.SATFINITE.E4M3.F32.PACK_AB_MERGE_C R25, RZ, R106, RZ ;  /* 0x0000006aff19723e */ /* 0x000fca00048070ff */
[----:B--2---:R-:W1:Y:S02]  /*7840*/  @!P0 LDC.64 R14, c[0x0][0x5c0] ;  /* 0x00017000ff0e8b82 */ /* 0x004e640000000a00 */
[----:B------:R-:W-:Y:S01]  /*7850*/  @!P6 STG.E.U8 desc[UR20][R30.64+0x19], R29 ;  /* 0x0000191d1e00e986 */ /* 0x000fe2000c101114 */
[----:B0-----:R-:W-:-:S03]  /*7860*/  @!P5 IADD3 R12, P6, R149, R12, RZ ;  /* 0x0000000c950cd210 */ /* 0x001fc60007fde0ff */
[----:B------:R-:W-:Y:S01]  /*7870*/  @!P4 STG.E.U8 desc[UR20][R46.64], R113 ;  /* 0x000000712e00c986 */ /* 0x000fe2000c101114 */
[----:B------:R-:W-:Y:S01]  /*7880*/  LOP3.LUT P4, RZ, R142, 0x10, RZ, 0xc0, !PT ;  /* 0x000000108eff7812 */ /* 0x000fe2000788c0ff */
[----:B------:R-:W-:Y:S02]  /*7890*/  @!P5 IMAD.X R13, R150, 0x1, R13, P6 ;  /* 0x00000001960dd824 */ /* 0x000fe400030e060d */
[----:B------:R0:W-:Y:S01]  /*78a0*/  @!P1 STG.E.U8 desc[UR20][R44.64+0x1], R21 ;  /* 0x000001152c009986 */ /* 0x0001e2000c101114 */
[----:B------:R-:W-:-:S03]  /*78b0*/  LOP3.LUT P1, RZ, R142, 0x8, RZ, 0xc0, !PT ;  /* 0x000000088eff7812 */ /* 0x000fc6000782c0ff */
[----:B------:R2:W-:Y:S01]  /*78c0*/  @!P5 STG.E.U8 desc[UR20][R12.64], R111 ;  /* 0x0000006f0c00d986 */ /* 0x0005e2000c101114 */
[----:B------:R-:W-:Y:S02]  /*78d0*/  LOP3.LUT P5, RZ, R142, 0x1000000, RZ, 0xc0, !PT ;  /* 0x010000008eff7812 */ /* 0x000fe400078ac0ff */
[----:B0-----:R-:W-:Y:S02]  /*78e0*/  F2FP.SATFINITE.E4M3.F32.PACK_AB_MERGE_C R21, RZ, R104, RZ ;  /* 0x00000068ff15723e */ /* 0x001fe400048070ff */
[----:B-1----:R-:W-:Y:S01]  /*78f0*/  @!P0 IADD3 R14, P6, R151, R14, RZ ;  /* 0x0000000e970e8210 */ /* 0x002fe20007fde0ff */
[----:B--2---:R-:W0:Y:S04]  /*7900*/  @!P3 LDC.64 R12, c[0x0][0x5c0] ;  /* 0x00017000ff0cbb82 */ /* 0x004e280000000a00 */
[----:B------:R-:W-:Y:S01]  /*7910*/  @!P0 IMAD.X R15, R152, 0x1, R15, P6 ;  /* 0x00000001980f8824 */ /* 0x000fe200030e060f */
[----:B------:R-:W-:-:S02]  /*7920*/  LOP3.LUT P6, RZ, R142, 0x100, RZ, 0xc0, !PT ;  /* 0x000001008eff7812 */ /* 0x000fc400078cc0ff */
[----:B------:R-:W-:-:S11]  /*7930*/  ISETP.NE.AND P0, PT, R20, RZ, PT ;  /* 0x000000ff1400720c */ /* 0x000fd60003f05270 */
[----:B------:R1:W-:Y:S04]  /*7940*/  @!P6 STG.E.U8 desc[UR20][R14.64+0x1], R21 ;  /* 0x000001150e00e986 */ /* 0x0003e8000c101114 */
[----:B------:R-:W-:Y:S01]  /*7950*/  @!P0 STG.E.U8 desc[UR20][R42.64+0x8], R109 ;  /* 0x0000086d2a008986 */ /* 0x000fe2000c101114 */
[C---:B------:R-:W-:Y:S02]  /*7960*/  LOP3.LUT P0, RZ, R142.reuse, 0x4, RZ, 0xc0, !PT ;  /* 0x000000048eff7812 */ /* 0x040fe4000780c0ff */
[----:B0-----:R-:W-:Y:S01]  /*7970*/  @!P3 IADD3 R12, P6, R139, R12, RZ ;  /* 0x0000000c8b0cb210 */ /* 0x001fe20007fde0ff */
[----:B------:R0:W-:Y:S01]  /*7980*/  @!P2 STG.E.U8 desc[UR20][R40.64+0x9], R25 ;  /* 0x000009192800a986 */ /* 0x0001e2000c101114 */
[----:B------:R-:W-:Y:S01]  /*7990*/  LOP3.LUT P2, RZ, R142, 0x800000, RZ, 0xc0, !PT ;  /* 0x008000008eff7812 */ /* 0x000fe2000784c0ff */
[----:B-1----:R-:W1:Y:S02]  /*79a0*/  @!P4 LDC.64 R14, c[0x0][0x5c0] ;  /* 0x00017000ff0ecb82 */ /* 0x002e640000000a00 */
[----:B------:R-:W-:Y:S01]  /*79b0*/  @!P3 IMAD.X R13, R138, 0x1, R13, P6 ;  /* 0x000000018a0db824 */ /* 0x000fe200030e060d */
[----:B------:R-:W-:-:S04]  /*79c0*/  F2FP.SATFINITE.E4M3.F32.PACK_AB_MERGE_C R21, RZ, R100, RZ ;  /* 0x00000064ff15723e */ /* 0x000fc800048070ff */
[----:B------:R2:W-:Y:S01]  /*79d0*/  @!P3 STG.E.U8 desc[UR20][R12.64+0x8], R107 ;  /* 0x0000086b0c00b986 */ /* 0x0005e2000c101114 */
[----:B------:R-:W-:Y:S02]  /*79e0*/  LOP3.LUT P3, RZ, R142, 0x2, RZ, 0xc0, !PT ;  /* 0x000000028eff7812 */ /* 0x000fe4000786c0ff */
[----:B0-----:R-:W-:Y:S01]  /*79f0*/  F2FP.SATFINITE.E4M3.F32.PACK_AB_MERGE_C R25, RZ, R102, RZ ;  /* 0x00000066ff19723e */ /* 0x001fe200048070ff */
[----:B--2---:R-:W0:Y:S01]  /*7a00*/  @!P1 LDC.64 R12, c[0x0][0x5c0] ;  /* 0x00017000ff0c9b82 */ /* 0x004e220000000a00 */
[----:B-1----:R-:W-:-:S05]  /*7a10*/  @!P4 IADD3 R14, P6, R137, R14, RZ ;  /* 0x0000000e890ec210 */ /* 0x002fca0007fde0ff */
[----:B------:R-:W-:Y:S01]  /*7a20*/  @!P4 IMAD.X R15, R136, 0x1, R15, P6 ;  /* 0x00000001880fc824 */ /* 0x000fe200030e060f */
[----:B------:R-:W-:-:S04]  /*7a30*/  LOP3.LUT P6, RZ, R142, 0x2000000, RZ, 0xc0, !PT ;  /* 0x020000008eff7812 */ /* 0x000fc800078cc0ff */
[----:B------:R1:W-:Y:S01]  /*7a40*/  @!P4 STG.E.U8 desc[UR20][R14.64+0x9], R21 ;  /* 0x000009150e00c986 */ /* 0x0003e2000c101114 */
[----:B------:R-:W-:-:S08]  /*7a50*/  LOP3.LUT P4, RZ, R142, 0x1, RZ, 0xc0, !PT ;  /* 0x000000018eff7812 */ /* 0x000fd0000788c0ff */
[----:B------:R-:W-:Y:S01]  /*7a60*/  @!P6 STG.E.U8 desc[UR20][R38.64+0x10], R105 ;  /* 0x000010692600e986 */ /* 0x000fe2000c101114 */
[----:B0-----:R-:W-:Y:S01]  /*7a70*/  @!P1 IADD3 R12, P6, R135, R12, RZ ;  /* 0x0000000c870c9210 */ /* 0x001fe20007fde0ff */
[----:B-1----:R-:W0:Y:S02]  /*7a80*/  @!P0 LDC.64 R14, c[0x0][0x5c0] ;  /* 0x00017000ff0e8b82 */ /* 0x002e240000000a00 */
[----:B------:R1:W-:Y:S01]  /*7a90*/  @!P5 STG.E.U8 desc[UR20][R36.64+0x11], R25 ;  /* 0x000011192400d986 */ /* 0x0003e2000c101114 */
[----:B------:R-:W-:Y:S01]  /*7aa0*/  F2FP.SATFINITE.E4M3.F32.PACK_AB_MERGE_C R21, RZ, R98, RZ ;  /* 0x00000062ff15723e */ /* 0x000fe200048070ff */
[----:B------:R-:W-:Y:S01]  /*7ab0*/  @!P1 IMAD.X R13, R134, 0x1, R13, P6 ;  /* 0x00000001860d9824 */ /* 0x000fe200030e060d */
[----:B------:R-:W-:-:S04]  /*7ac0*/  LOP3.LUT P5, RZ, R142, 0x400000, RZ, 0xc0, !PT ;  /* 0x004000008eff7812 */ /* 0x000fc800078ac0ff */
[----:B------:R2:W-:Y:S01]  /*7ad0*/  @!P1 STG.E.U8 desc[UR20][R12.64+0x10], R103 ;  /* 0x000010670c009986 */ /* 0x0005e2000c101114 */
[----:B------:R-:W-:Y:S02]  /*7ae0*/  ISETP.NE.AND P1, PT, R148, RZ, PT ;  /* 0x000000ff9400720c */ /* 0x000fe40003f25270 */
[----:B-1----:R-:W-:Y:S01]  /*7af0*/  F2FP.SATFINITE.E4M3.F32.PACK_AB_MERGE_C R25, RZ, R94, RZ ;  /* 0x0000005eff19723e */ /* 0x002fe200048070ff */
[----:B--2---:R-:W1:Y:S01]  /*7b00*/  @!P3 LDC.64 R12, c[0x0][0x5c0] ;  /* 0x00017000ff0cbb82 */ /* 0x004e620000000a00 */
[----:B0-----:R-:W-:-:S05]  /*7b10*/  @!P0 IADD3 R14, P6, R133, R14, RZ ;  /* 0x0000000e850e8210 */ /* 0x001fca0007fde0ff */
[----:B------:R-:W-:Y:S01]  /*7b20*/  @!P0 IMAD.X R15, R132, 0x1, R15, P6 ;  /* 0x00000001840f8824 */ /* 0x000fe200030e060f */
[----:B------:R-:W-:-:S04]  /*7b30*/  LOP3.LUT P6, RZ, R142, 0x200000, RZ, 0xc0, !PT ;  /* 0x002000008eff7812 */ /* 0x000fc800078cc0ff */
[----:B------:R0:W-:Y:S01]  /*7b40*/  @!P0 STG.E.U8 desc[UR20][R14.64+0x11], R97 ;  /* 0x000011610e008986 */ /* 0x0001e2000c101114 */
[----:B------:R-:W-:-:S03]  /*7b50*/  ISETP.NE.AND P0, PT, R147, RZ, PT ;  /* 0x000000ff9300720c */ /* 0x000fc60003f05270 */
[----:B------:R-:W-:Y:S01]  /*7b60*/  @!P2 STG.E.U8 desc[UR20][R34.64+0x18], R101 ;  /* 0x000018652200a986 */ /* 0x000fe2000c101114 */
[----:B------:R-:W-:-:S04]  /*7b70*/  ISETP.NE.AND P2, PT, R146, RZ, PT ;  /* 0x000000ff9200720c */ /* 0x000fc80003f45270 */
[----:B------:R2:W-:Y:S01]  /*7b80*/  @!P6 STG.E.U8 desc[UR20][R32.64+0x19], R21 ;  /* 0x000019152000e986 */ /* 0x0005e2000c101114 */
[----:B-1----:R-:W-:Y:S01]  /*7b90*/  @!P3 IADD3 R12, P6, R131, R12, RZ ;  /* 0x0000000c830cb210 */ /* 0x002fe20007fde0ff */
[----:B0-----:R-:W0:Y:S04]  /*7ba0*/  @!P4 LDC.64 R14, c[0x0][0x5c0] ;  /* 0x00017000ff0ecb82 */ /* 0x001e280000000a00 */
[----:B------:R-:W-:-:S05]  /*7bb0*/  @!P3 IMAD.X R13, R130, 0x1, R13, P6 ;  /* 0x00000001820db824 */ /* 0x000fca00030e060d */
[----:B------:R-:W-:Y:S01]  /*7bc0*/  @!P3 STG.E.U8 desc[UR20][R12.64+0x18], R99 ;  /* 0x000018630c00b986 */ /* 0x000fe2000c101114 */
[----:B--2---:R-:W-:Y:S02]  /*7bd0*/  F2FP.SATFINITE.E4M3.F32.PACK_AB_MERGE_C R21, RZ, R96, RZ ;  /* 0x00000060ff15723e */ /* 0x004fe400048070ff */
[----:B------:R-:W-:Y:S02]  /*7be0*/  ISETP.NE.AND P3, PT, R145, RZ, PT ;  /* 0x000000ff9100720c */ /* 0x000fe40003f65270 */
        /* <DEDUP_REMOVED lines=8> */
[----:B0-----:R-:W-:-:S04]  /*7c70*/  F2FP.SATFINITE.E4M3.F32.PACK_AB_MERGE_C R21, RZ, R74, RZ ;  /* 0x0000004aff15723e */ /* 0x001fc800048070ff */
[----:B------:R-:W0:Y:S01]  /*7c80*/  @!P4 LDC.64 R14, c[0x0][0x5c0] ;  /* 0x00017000ff0ecb82 */ /* 0x000e220000000a00 */
[----:B-1----:R-:W-:-:S07]  /*7c90*/  F2FP.SATFINITE.E4M3.F32.PACK_AB_MERGE_C R23, RZ, R76, RZ ;  /* 0x0000004cff17723e */ /* 0x002fce00048070ff */
[----:B------:R-:W1:Y:S02]  /*7ca0*/  @!P5 LDC.64 R12, c[0x0][0x5c0] ;  /* 0x00017000ff0cdb82 */ /* 0x000e640000000a00 */
[----:B-1----:R-:W-:-:S05]  /*7cb0*/  @!P5 IADD3 R12, P6, R69, R12, RZ ;  /* 0x0000000c450cd210 */ /* 0x002fca0007fde0ff */
[----:B------:R-:W-:Y:S01]  /*7cc0*/  @!P5 IMAD.X R13, R70, 0x1, R13, P6 ;  /* 0x00000001460dd824 */ /* 0x000fe200030e060d */
[----:B------:R-:W-:-:S04]  /*7cd0*/  LOP3.LUT P6, RZ, R142, 0x10000, RZ, 0xc0, !PT ;  /* 0x000100008eff7812 */ /* 0x000fc800078cc0ff */
[----:B------:R1:W-:Y:S01]  /*7ce0*/  @!P5 STG.E.U8 desc[UR20][R12.64], R73 ;  /* 0x000000490c00d986 */ /* 0x0003e2000c101114 */
[----:B0-----:R-:W-:-:S05]  /*7cf0*/  @!P4 IADD3 R14, P5, R67, R14, RZ ;  /* 0x0000000e430ec210 */ /* 0x001fca0007fbe0ff */
[----:B------:R-:W-:Y:S01]  /*7d00*/  @!P4 IMAD.X R15, R68, 0x1, R15, P5 ;  /* 0x00000001440fc824 */ /* 0x000fe200028e060f */
[----:B------:R-:W-:-:S04]  /*7d10*/  LOP3.LUT P5, RZ, R142, 0x40000, RZ, 0xc0, !PT ;  /* 0x000400008eff7812 */ /* 0x000fc800078ac0ff */
[----:B------:R0:W-:Y:S01]  /*7d20*/  @!P4 STG.E.U8 desc[UR20][R14.64+0x1], R21 ;  /* 0x000001150e00c986 */ /* 0x0001e2000c101114 */
[----:B-1----:R-:W1:Y:S01]  /*7d30*/  @!P3 LDC.64 R12, c[0x0][0x5c0] ;  /* 0x00017000ff0cbb82 */ /* 0x002e620000000a00 */
[----:B------:R-:W-:-:S07]  /*7d40*/  LOP3.LUT P4, RZ, R142, 0x80000, RZ, 0xc0, !PT ;  /* 0x000800008eff7812 */ /* 0x000fce000788c0ff */
[----:B0-----:R-:W0:Y:S06]  /*7d50*/  @!P2 LDC.64 R14, c[0x0][0x5c0] ;  /* 0x00017000ff0eab82 */ /* 0x001e2c0000000a00 */
[----:B------:R2:W-:Y:S04]  /*7d60*/  @!P4 STG.E.U8 desc[UR20][R18.64+0x8], R75 ;  /* 0x0000084b1200c986 */ /* 0x0005e8000c101114 */
[----:B------:R3:W-:Y:S01]  /*7d70*/  @!P5 STG.E.U8 desc[UR20][R16.64+0x9], R23 ;  /* 0x000009171000d986 */ /* 0x0007e2000c101114 */
[----:B------:R-:W4:Y:S01]  /*7d80*/  @!P0 LDC.64 R20, c[0x0][0x5c0] ;  /* 0x00017000ff148b82 */ /* 0x000f220000000a00 */
[----:B------:R-:W-:-:S02]  /*7d90*/  ISETP.GE.AND P5, PT, R58, 0x101, PT ;  /* 0x000001013a00780c */ /* 0x000fc40003fa6270 */
[----:B-1----:R-:W-:Y:S02]  /*7da0*/  @!P3 IADD3 R12, P4, R65, R12, RZ ;  /* 0x0000000c410cb210 */ /* 0x002fe40007f9e0ff */
[----:B--2---:R-:W-:-:S03]  /*7db0*/  F2FP.SATFINITE.E4M3.F32.PACK_AB_MERGE_C R19, RZ, R80, RZ ;  /* 0x00000050ff13723e */ /* 0x004fc600048070ff */
[----:B------:R-:W-:Y:S01]  /*7dc0*/  @!P3 IMAD.X R13, R66, 0x1, R13, P4 ;  /* 0x00000001420db824 */ /* 0x000fe200020e060d */
[----:B---3--:R-:W-:Y:S01]  /*7dd0*/  F2FP.SATFINITE.E4M3.F32.PACK_AB_MERGE_C R17, RZ, R78, RZ ;  /* 0x0000004eff11723e */ /* 0x008fe200048070ff */
[----:B------:R-:W1:Y:S01]  /*7de0*/  @!P1 LDC.64 R22, c[0x0][0x5c0] ;  /* 0x00017000ff169b82 */ /* 0x000e620000000a00 */
[----:B------:R-:W-:Y:S02]  /*7df0*/  LOP3.LUT P4, RZ, R142, 0x20000, RZ, 0xc0, !PT ;  /* 0x000200008eff7812 */ /* 0x000fe4000788c0ff */
[----:B------:R4:W-:Y:S01]  /*7e00*/  @!P3 STG.E.U8 desc[UR20][R12.64+0x8], R77 ;  /* 0x0000084d0c00b986 */ /* 0x0009e2000c101114 */
[----:B0-----:R-:W-:-:S05]  /*7e10*/  @!P2 IADD3 R14, P3, R63, R14, RZ ;  /* 0x0000000e3f0ea210 */ /* 0x001fca0007f7e0ff */
[----:B------:R-:W-:Y:S01]  /*7e20*/  @!P2 IMAD.X R15, R64, 0x1, R15, P3 ;  /* 0x00000001400fa824 */ /* 0x000fe200018e060f */
[----:B------:R-:W-:-:S04]  /*7e30*/  ISETP.LT.OR P3, PT, R57, 0x1a, !P5 ;  /* 0x0000001a3900780c */ /* 0x000fc80006f61670 */
[----:B------:R0:W-:Y:S01]  /*7e40*/  @!P2 STG.E.U8 desc[UR20][R14.64+0x9], R17 ;  /* 0x000009110e00a986 */ /* 0x0001e2000c101114 */
[----:B------:R-:W-:-:S03]  /*7e50*/  ISETP.LT.OR P2, PT, R57, 0x19, !P5 ;  /* 0x000000193900780c */ /* 0x000fc60006f41670 */
[----:B------:R1:W-:Y:S01]  /*7e60*/  @!P4 STG.E.U8 desc[UR20][R8.64+0x10], R79 ;  /* 0x0000104f0800c986 */ /* 0x0003e2000c101114 */
[----:B----4-:R-:W-:-:S03]  /*7e70*/  @!P0 IADD3 R12, P4, R61, R20, RZ ;  /* 0x000000143d0c8210 */ /* 0x010fc60007f9e0ff */
[----:B------:R2:W-:Y:S01]  /*7e80*/  @!P6 STG.E.U8 desc[UR20][R10.64+0x11], R19 ;  /* 0x000011130a00e986 */ /* 0x0005e2000c101114 */
[----:B------:R-:W-:Y:S01]  /*7e90*/  ISETP.GE.AND P6, PT, R58, 0x109, PT ;  /* 0x000001093a00780c */ /* 0x000fe20003fc6270 */
[----:B------:R-:W-:Y:S01]  /*7ea0*/  @!P0 IMAD.X R13, R62, 0x1, R21, P4 ;  /* 0x000000013e0d8824 */ /* 0x000fe200020e0615 */
[----:B0-----:R-:W0:Y:S02]  /*7eb0*/  @!P3 LDC.64 R16, c[0x0][0x5c0] ;  /* 0x00017000ff10bb82 */ /* 0x001e240000000a00 */
[C---:B------:R-:W-:Y:S02]  /*7ec0*/  ISETP.LT.OR P4, PT, R57.reuse, 0x19, !P6 ;  /* 0x000000193900780c */ /* 0x040fe40007781670 */
[----:B------:R-:W-:Y:S01]  /*7ed0*/  ISETP.LT.OR P5, PT, R57, 0x1a, !P6 ;  /* 0x0000001a3900780c */ /* 0x000fe200077a1670 */
[----:B------:R3:W-:Y:S01]  /*7ee0*/  @!P0 STG.E.U8 desc[UR20][R12.64+0x10], R81 ;  /* 0x000010510c008986 */ /* 0x0007e2000c101114 */
[----:B-1----:R-:W-:Y:S02]  /*7ef0*/  @!P1 IADD3 R8, P0, R7, R22, RZ ;  /* 0x0000001607089210 */ /* 0x002fe40007f1e0ff */
[----:B------:R-:W-:Y:S01]  /*7f00*/  F2FP.SATFINITE.E4M3.F32.PACK_AB_MERGE_C R7, RZ, R82, RZ ;  /* 0x00000052ff07723e */ /* 0x000fe200048070ff */
[----:B------:R-:W1:Y:S02]  /*7f10*/  @!P2 LDC.64 R14, c[0x0][0x5c0] ;  /* 0x00017000ff0eab82 */ /* 0x000e640000000a00 */
[----:B------:R-:W-:-:S05]  /*7f20*/  @!P1 IMAD.X R9, R60, 0x1, R23, P0 ;  /* 0x000000013c099824 */ /* 0x000fca00000e0617 */
[----:B------:R4:W-:Y:S01]  /*7f30*/  @!P1 STG.E.U8 desc[UR20][R8.64+0x11], R7 ;  /* 0x0000110708009986 */ /* 0x0009e2000c101114 */
[----:B--2---:R-:W2:Y:S08]  /*7f40*/  @!P4 LDC.64 R18, c[0x0][0x5c0] ;  /* 0x00017000ff12cb82 */ /* 0x004eb00000000a00 */
[----:B------:R-:W4:Y:S01]  /*7f50*/  @!P5 LDC.64 R20, c[0x0][0x5c0] ;  /* 0x00017000ff14db82 */ /* 0x000f220000000a00 */
[----:B-1----:R-:W-:-:S04]  /*7f60*/  @!P2 IADD3 R10, P0, P1, R6, R14, R87 ;  /* 0x0000000e060aa210 */ /* 0x002fc8000791e057 */
[----:B------:R-:W-:Y:S02]  /*7f70*/  @!P2 IADD3.X R11, R59, R15, R88, P0, P1 ;  /* 0x0000000f3b0ba210 */ /* 0x000fe400007e2458 */
[----:B0-----:R-:W-:-:S03]  /*7f80*/  @!P3 IADD3 R14, P0, P1, R6, R16, R87 ;  /* 0x00000010060eb210 */ /* 0x001fc6000791e057 */
[----:B------:R0:W-:Y:S01]  /*7f90*/  @!P2 STG.E.U8 desc[UR20][R10.64+0x18], R83 ;  /* 0x000018530a00a986 */ /* 0x0001e2000c101114 */
[----:B------:R-:W-:Y:S02]  /*7fa0*/  @!P3 IADD3.X R15, R59, R17, R88, P0, P1 ;  /* 0x000000113b0fb210 */ /* 0x000fe400007e2458 */
[----:B---3--:R-:W-:-:S04]  /*7fb0*/  @!P4 IADD3 R13, P0, P1, R87, R6, R89 ;  /* 0x00000006570dc210 */ /* 0x008fc8000791e059 */
[CCC-:B------:R-:W-:Y:S02]  /*7fc0*/  @!P4 IADD3.X R12, R88.reuse, R59.reuse, R90.reuse, P0, P1 ;  /* 0x0000003b580cc210 */ /* 0x1c0fe400007e245a */
[----:B------:R-:W-:Y:S02]  /*7fd0*/  @!P5 IADD3 R17, P0, P1, R87, R6, R89 ;  /* 0x000000065711d210 */ /* 0x000fe4000791e059 */
[----:B--2---:R-:W-:Y:S02]  /*7fe0*/  @!P4 IADD3 R6, P2, R13, R18, RZ ;  /* 0x000000120d06c210 */ /* 0x004fe40007f5e0ff */
[----:B------:R-:W-:Y:S02]  /*7ff0*/  @!P5 IADD3.X R16, R88, R59, R90, P0, P1 ;  /* 0x0000003b5810d210 */ /* 0x000fe400007e245a */
[----:B----4-:R-:W-:Y:S01]  /*8000*/  @!P5 IADD3 R8, P0, R17, R20, RZ ;  /* 0x000000141108d210 */ /* 0x010fe20007f1e0ff */
[----:B------:R-:W-:Y:S01]  /*8010*/  @!P4 IMAD.X R7, R12, 0x1, R19, P2 ;  /* 0x000000010c07c824 */ /* 0x000fe200010e0613 */
[----:B------:R-:W-:-:S02]  /*8020*/  F2FP.SATFINITE.E4M3.F32.PACK_AB_MERGE_C R13, RZ, R84, RZ ;  /* 0x00000054ff0d723e */ /* 0x000fc400048070ff */
[----:B0-----:R-:W-:Y:S01]  /*8030*/  F2FP.SATFINITE.E4M3.F32.PACK_AB_MERGE_C R11, RZ, R86, RZ ;  /* 0x00000056ff0b723e */ /* 0x001fe200048070ff */
[----:B------:R-:W-:Y:S02]  /*8040*/  @!P5 IMAD.X R9, R16, 0x1, R21, P0 ;  /* 0x000000011009d824 */ /* 0x000fe400000e0615 */
[----:B------:R0:W-:Y:S04]  /*8050*/  @!P3 STG.E.U8 desc[UR20][R14.64+0x19], R13 ;  /* 0x0000190d0e00b986 */ /* 0x0001e8000c101114 */
[----:B------:R0:W-:Y:S04]  /*8060*/  @!P4 STG.E.U8 desc[UR20][R6.64+0x18], R85 ;  /* 0x000018550600c986 */ /* 0x0001e8000c101114 */
[----:B------:R0:W-:Y:S02]  /*8070*/  @!P5 STG.E.U8 desc[UR20][R8.64+0x19], R11 ;  /* 0x0000190b0800d986 */ /* 0x0001e4000c101114 */
.L_x_35:
[----:B------:R-:W-:Y:S05]  /*8080*/  BSYNC B0 ;  /* 0x0000000000007941 */ /* 0x000fea0003800000 */
.L_x_31:
[----:B------:R-:W-:Y:S01]  /*8090*/  ULDC UR6, c[0x0][0xc] ;  /* 0x0000030000067ab9 */ /* 0x000fe20000000800 */
[----:B------:R-:W-:Y:S01]  /*80a0*/  ULDC UR7, c[0x0][0x10] ;  /* 0x0000040000077ab9 */ /* 0x000fe20000000800 */
[----:B0-2---:R-:W0:Y:S01]  /*80b0*/  LDC R7, c[0x0][0x14] ;  /* 0x00000500ff077b82 */ /* 0x005e220000000800 */
[----:B------:R-:W-:Y:S01]  /*80c0*/  UIMAD.WIDE.U32 UR6, UR6, UR7, URZ ;  /* 0x00000007060672a5 */ /* 0x000fe2000f8e003f */
[----:B------:R-:W-:Y:S01]  /*80d0*/  PRMT R6, RZ, 0x7610, R6 ;  /* 0x00007610ff067816 */ /* 0x000fe20000000006 */
[----:B-----5:R-:W-:Y:S02]  /*80e0*/  IMAD.MOV.U32 R12, RZ, RZ, -0x1 ;  /* 0xffffffffff0c7424 */ /* 0x020fe400078e00ff */
[----:B-1----:R-:W-:Y:S02]  /*80f0*/  IMAD.MOV.U32 R10, RZ, RZ, -0x1 ;  /* 0xffffffffff0a7424 */ /* 0x002fe400078e00ff */
[----:B0-----:R-:W-:-:S04]  /*8100*/  IMAD.WIDE.U32 R2, R7, UR6, R2 ;  /* 0x0000000607027c25 */ /* 0x001fc8000f8e0002 */
[----:B------:R-:W-:Y:S01]  /*8110*/  IMAD R7, R7, UR7, RZ ;  /* 0x0000000707077c24 */ /* 0x000fe2000f8e02ff */
[----:B------:R-:W-:Y:S02]  /*8120*/  ULDC.64 UR6, c[0x0][0x650] ;  /* 0x0001940000067ab9 */ /* 0x000fe40000000a00 */
[----:B------:R-:W-:Y:S01]  /*8130*/  ISETP.GE.U32.AND P0, PT, R2, UR6, PT ;  /* 0x0000000602007c0c */ /* 0x000fe2000bf06070 */
[----:B------:R-:W-:-:S05]  /*8140*/  IMAD.IADD R3, R3, 0x1, R7 ;  /* 0x0000000103037824 */ /* 0x000fca00078e0207 */
[----:B------:R-:W-:-:S13]  /*8150*/  ISETP.GE.U32.AND.EX P0, PT, R3, UR7, PT, P0 ;  /* 0x0000000703007c0c */ /* 0x000fda000bf06100 */
[----:B------:R-:W-:Y:S05]  /*8160*/  @P0 BRA `(.L_x_36) ;  /* 0x0000000400680947 */ /* 0x000fea0003800000 */
[----:B------:R-:W0:Y:S01]  /*8170*/  S2R R18, SR_CTAID.X ;  /* 0x0000000000127919 */ /* 0x000e220000002500 */
[----:B------:R-:W1:Y:S01]  /*8180*/  LDC.64 R12, c[0x0][0x628] ;  /* 0x00018a00ff0c7b82 */ /* 0x000e620000000a00 */
[----:B------:R-:W-:Y:S01]  /*8190*/  ULDC UR6, c[0x0][0x150] ;  /* 0x0000540000067ab9 */ /* 0x000fe20000000800 */
[----:B------:R-:W-:Y:S01]  /*81a0*/  IMAD.MOV.U32 R10, RZ, RZ, R2 ;  /* 0x000000ffff0a7224 */ /* 0x000fe200078e0002 */
[----:B------:R-:W2:Y:S01]  /*81b0*/  S2R R20, SR_CTAID.Y ;  /* 0x0000000000147919 */ /* 0x000ea20000002600 */
[----:B------:R-:W-:-:S04]  /*81c0*/  IMAD.MOV.U32 R11, RZ, RZ, R3 ;  /* 0x000000ffff0b7224 */ /* 0x000fc800078e0003 */
[----:B------:R-:W3:Y:S08]  /*81d0*/  LDC R21, c[0x0][0x144] ;  /* 0x00005100ff157b82 */ /* 0x000ef00000000800 */
[----:B------:R-:W2:Y:S08]  /*81e0*/  LDC R14, c[0x0][0x630] ;  /* 0x00018c00ff0e7b82 */ /* 0x000eb00000000800 */
[----:B------:R-:W2:Y:S01]  /*81f0*/  LDC.64 R16, c[0x0][0x620] ;  /* 0x00018800ff107b82 */ /* 0x000ea20000000a00 */
[----:B-1----:R-:W-:-:S04]  /*8200*/  ISETP.NE.U32.AND P0, PT, R12, RZ, PT ;  /* 0x000000ff0c00720c */ /* 0x002fc80003f05070 */
[----:B------:R-:W-:Y:S02]  /*8210*/  ISETP.NE.AND.EX P0, PT, R13, RZ, PT, P0 ;  /* 0x000000ff0d00720c */ /* 0x000fe40003f05300 */
[----:B0-----:R-:W-:-:S05]  /*8220*/  I2FP.F32.U32 R6, R18 ;  /* 0x0000001200067245 */ /* 0x001fca0000201000 */
[----:B------:R-:W-:-:S04]  /*8230*/  FMUL R6, R6, UR6 ;  /* 0x0000000606067c20 */ /* 0x000fc80008400000 */
[----:B------:R0:W1:Y:S02]  /*8240*/  F2I.U32.TRUNC.NTZ R19, R6 ;  /* 0x0000000600137305 */ /* 0x000064000020f000 */
[----:B---3--:R-:W-:Y:S05]  /*8250*/  @!P0 BRA `(.L_x_37) ;  /* 0x0000000000288947 */ /* 0x008fea0003800000 */
[----:B------:R-:W3:Y:S02]  /*8260*/  LDC R7, c[0x0][0x634] ;  /* 0x00018d00ff077b82 */ /* 0x000ee40000000800 */
[----:B---3--:R-:W-:-:S05]  /*8270*/  IADD3 R11, P0, R2, R7, RZ ;  /* 0x00000007020b7210 */ /* 0x008fca0007f1e0ff */
[----:B------:R-:W-:-:S04]  /*8280*/  IMAD.X R15, RZ, RZ, R3, P0 ;  /* 0x000000ffff0f7224 */ /* 0x000fc800000e0603 */
[----:B0-----:R-:W-:-:S04]  /*8290*/  IMAD.WIDE.U32 R6, R15, R12, RZ ;  /* 0x0000000c0f067225 */ /* 0x001fc800078e00ff */
[----:B------:R-:W-:-:S04]  /*82a0*/  IMAD.WIDE.U32 R8, P0, R11, R13, R6 ;  /* 0x0000000d0b087225 */ /* 0x000fc80007800006 */
[----:B------:R-:W-:-:S04]  /*82b0*/  IMAD.WIDE.U32 R6, R11, R12, RZ ;  /* 0x0000000c0b067225 */ /* 0x000fc800078e00ff */
[----:B------:R-:W-:Y:S01]  /*82c0*/  IMAD.X R11, RZ, RZ, RZ, P0 ;  /* 0x000000ffff0b7224 */ /* 0x000fe200000e06ff */
[----:B------:R-:W-:Y:S01]  /*82d0*/  IADD3 RZ, P0, R7, R8, RZ ;  /* 0x0000000807ff7210 */ /* 0x000fe20007f1e0ff */
[----:B------:R-:W-:-:S04]  /*82e0*/  IMAD.MOV.U32 R10, RZ, RZ, R9 ;  /* 0x000000ffff0a7224 */ /* 0x000fc800078e0009 */
[----:B------:R-:W-:-:S08]  /*82f0*/  IMAD.WIDE.U32.X R10, R15, R13, R10, P0 ;  /* 0x0000000d0f0a7225 */ /* 0x000fd000000e040a */
.L_x_37:
[----:B------:R-:W3:Y:S01]  /*8300*/  LDC.64 R26, c[0x0][0x640] ;  /* 0x00019000ff1a7b82 */ /* 0x000ee20000000a00 */
[-C--:B--2---:R-:W-:Y:S01]  /*8310*/  SHF.R.U64 R15, R10, R14.reuse, R11 ;  /* 0x0000000e0a0f7219 */ /* 0x084fe2000000120b */
[----:B-1----:R-:W-:Y:S01]  /*8320*/  IMAD.MOV R19, RZ, RZ, -R19 ;  /* 0x000000ffff137224 */ /* 0x002fe200078e0a13 */
[----:B0-----:R-:W-:Y:S01]  /*8330*/  SHF.R.U32.HI R6, RZ, R14, R11 ;  /* 0x0000000eff067219 */ /* 0x001fe2000001160b */
[----:B------:R-:W-:Y:S01]  /*8340*/  ULDC UR6, c[0x0][0x154] ;  /* 0x0000550000067ab9 */ /* 0x000fe20000000800 */
[----:B------:R-:W-:Y:S01]  /*8350*/  IADD3 R9, P0, RZ, -R15, RZ ;  /* 0x8000000fff097210 */ /* 0x000fe20007f1e0ff */
[----:B------:R-:W-:Y:S02]  /*8360*/  IMAD R21, R21, R19, R18 ;  /* 0x0000001315157224 */ /* 0x000fe400078e0212 */
[----:B------:R-:W0:Y:S01]  /*8370*/  LDC R10, c[0x0][0x618] ;  /* 0x00018600ff0a7b82 */ /* 0x000e220000000800 */
[----:B------:R-:W-:Y:S02]  /*8380*/  IMAD.MOV.U32 R11, RZ, RZ, 0x1 ;  /* 0x00000001ff0b7424 */ /* 0x000fe400078e00ff */
[----:B------:R-:W-:-:S04]  /*8390*/  IMAD.X R7, RZ, RZ, ~R6, P0 ;  /* 0x000000ffff077224 */ /* 0x000fc800000e0e06 */
[-C--:B------:R-:W-:Y:S01]  /*83a0*/  IMAD R8, R7, R16.reuse, RZ ;  /* 0x0000001007087224 */ /* 0x080fe200078e02ff */
[----:B------:R-:W1:Y:S01]  /*83b0*/  LDC R22, c[0x0][0x608] ;  /* 0x00018200ff167b82 */ /* 0x000e620000000800 */
[----:B------:R-:W-:-:S04]  /*83c0*/  IMAD.WIDE.U32 R6, R9, R16, R2 ;  /* 0x0000001009067225 */ /* 0x000fc800078e0002 */
[----:B------:R-:W-:Y:S01]  /*83d0*/  IMAD R9, R9, R17, R8 ;  /* 0x0000001109097224 */ /* 0x000fe200078e0208 */
[----:B------:R-:W-:Y:S02]  /*83e0*/  I2FP.F32.U32 R8, R20 ;  /* 0x0000001400087245 */ /* 0x000fe40000201000 */
[----:B------:R-:W2:Y:S01]  /*83f0*/  LDC R24, c[0x0][0x658] ;  /* 0x00019600ff187b82 */ /* 0x000ea20000000800 */
[----:B------:R-:W-:Y:S01]  /*8400*/  IMAD.IADD R7, R7, 0x1, R9 ;  /* 0x0000000107077824 */ /* 0x000fe200078e0209 */
[----:B---3--:R-:W-:Y:S01]  /*8410*/  ISETP.NE.U32.AND P0, PT, R26, RZ, PT ;  /* 0x000000ff1a00720c */ /* 0x008fe20003f05070 */
[----:B------:R-:W-:Y:S01]  /*8420*/  FMUL R8, R8, UR6 ;  /* 0x0000000608087c20 */ /* 0x000fe20008400000 */
[----:B------:R-:W-:Y:S02]  /*8430*/  IMAD.MOV.U32 R9, RZ, RZ, -0x1 ;  /* 0xffffffffff097424 */ /* 0x000fe400078e00ff */
[----:B------:R-:W-:Y:S01]  /*8440*/  ISETP.NE.AND.EX P0, PT, R27, RZ, PT, P0 ;  /* 0x000000ff1b00720c */ /* 0x000fe20003f05300 */
[----:B------:R3:W2:Y:S01]  /*8450*/  F2I.U32.TRUNC.NTZ R17, R8 ;  /* 0x0000000800117305 */ /* 0x0006a2000020f000 */
[----:B------:R-:W3:Y:S01]  /*8460*/  LDC R19, c[0x0][0x148] ;  /* 0x00005200ff137b82 */ /* 0x000ee20000000800 */
[----:B0-----:R-:W-:-:S02]  /*8470*/  SHF.R.U64 R14, R6, R10, R7 ;  /* 0x0000000a060e7219 */ /* 0x001fc40000001207 */
[----:B------:R-:W-:-:S05]  /*8480*/  SHF.R.U32.HI R7, RZ, R10, R7 ;  /* 0x0000000aff077219 */ /* 0x000fca0000011607 */
[----:B------:R-:W0:Y:S01]  /*8490*/  LDC R18, c[0x0][0x600] ;  /* 0x00018000ff127b82 */ /* 0x000e220000000800 */
[-CC-:B-1----:R-:W-:Y:S02]  /*84a0*/  SHF.R.U64 R12, R14, R22.reuse, R7.reuse ;  /* 0x000000160e0c7219 */ /* 0x182fe40000001207 */
[----:B------:R-:W-:-:S05]  /*84b0*/  SHF.R.U32.HI R7, RZ, R22, R7 ;  /* 0x00000016ff077219 */ /* 0x000fca0000011607 */
[----:B------:R-:W1:Y:S01]  /*84c0*/  LDC R25, c[0x0][0x648] ;  /* 0x00019200ff197b82 */ /* 0x000e620000000800 */
[-CC-:B--2---:R-:W-:Y:S02]  /*84d0*/  SHF.R.U64 R16, R12, R24.reuse, R7.reuse ;  /* 0x000000180c107219 */ /* 0x184fe40000001207 */
[-C--:B------:R-:W-:Y:S02]  /*84e0*/  SHF.L.U32 R9, R9, R24.reuse, RZ ;  /* 0x0000001809097219 */ /* 0x080fe400000006ff */
[-C--:B------:R-:W-:Y:S01]  /*84f0*/  SHF.R.U32.HI R7, RZ, R24.reuse, R7 ;  /* 0x00000018ff077219 */ /* 0x080fe20000011607 */
[----:B------:R-:W-:Y:S01]  /*8500*/  IMAD.MOV.U32 R6, RZ, RZ, R16 ;  /* 0x000000ffff067224 */ /* 0x000fe200078e0010 */
[----:B------:R-:W-:Y:S01]  /*8510*/  SHF.L.U32 R56, R11, R24, RZ ;  /* 0x000000180b387219 */ /* 0x000fe200000006ff */
[----:B------:R-:W2:Y:S01]  /*8520*/  LDC R28, c[0x0][0x638] ;  /* 0x00018e00ff1c7b82 */ /* 0x000ea20000000800 */
[----:B------:R-:W-:-:S07]  /*8530*/  LOP3.LUT R23, RZ, R9, RZ, 0x33, !PT ;  /* 0x00000009ff177212 */ /* 0x000fce00078e33ff */
[----:B------:R-:W0:Y:S01]  /*8540*/  LDC R29, c[0x0][0x610] ;  /* 0x00018400ff1d7b82 */ /* 0x000e220000000800 */
[----:B------:R-:W-:Y:S05]  /*8550*/  @!P0 BRA `(.L_x_38) ;  /* 0x0000000000288947 */ /* 0x000fea0003800000 */
[----:B------:R-:W5:Y:S02]  /*8560*/  LDC R11, c[0x0][0x64c] ;  /* 0x00019300ff0b7b82 */ /* 0x000f640000000800 */
[----:B-----5:R-:W-:-:S05]  /*8570*/  IADD3 R11, P0, R16, R11, RZ ;  /* 0x0000000b100b7210 */ /* 0x020fca0007f1e0ff */
[----:B------:R-:W-:-:S04]  /*8580*/  IMAD.X R13, RZ, RZ, R7, P0 ;  /* 0x000000ffff0d7224 */ /* 0x000fc800000e0607 */
[----:B------:R-:W-:-:S04]  /*8590*/  IMAD.WIDE.U32 R6, R13, R26, RZ ;  /* 0x0000001a0d067225 */ /* 0x000fc800078e00ff */
[----:B---3--:R-:W-:-:S04]  /*85a0*/  IMAD.WIDE.U32 R8, P0, R11, R27, R6 ;  /* 0x0000001b0b087225 */ /* 0x008fc80007800006 */
[----:B------:R-:W-:-:S04]  /*85b0*/  IMAD.WIDE.U32 R6, R11, R26, RZ ;  /* 0x0000001a0b067225 */ /* 0x000fc800078e00ff */
[----:B------:R-:W-:Y:S01]  /*85c0*/  IMAD.X R11, RZ, RZ, RZ, P0 ;  /* 0x000000ffff0b7224 */ /* 0x000fe200000e06ff */
[----:B------:R-:W-:Y:S01]  /*85d0*/  IADD3 RZ, P0, R7, R8, RZ ;  /* 0x0000000807ff7210 */ /* 0x000fe20007f1e0ff */
[----:B------:R-:W-:-:S04]  /*85e0*/  IMAD.MOV.U32 R10, RZ, RZ, R9 ;  /* 0x000000ffff0a7224 */ /* 0x000fc800078e0009 */
[----:B------:R-:W-:-:S08]  /*85f0*/  IMAD.WIDE.U32.X R6, R13, R27, R10, P0 ;  /* 0x0000001b0d067225 */ /* 0x000fd000000e040a */
.L_x_38:
[----:B------:R-:W-:Y:S01]  /*8600*/  ISETP.NE.AND P0, PT, R0, 0x1, PT ;  /* 0x000000010000780c */ /* 0x000fe20003f05270 */
[----:B0-----:R-:W-:Y:S01]  /*8610*/  VIADD R11, R18, 0xffffffff ;  /* 0xffffffff120b7836 */ /* 0x001fe20000000000 */
[----:B-1----:R-:W-:Y:S01]  /*8620*/  SHF.R.U64 R6, R6, R25, R7 ;  /* 0x0000001906067219 */ /* 0x002fe20000001207 */
[----:B------:R-:W-:Y:S01]  /*8630*/  IMAD.MOV R17, RZ, RZ, -R17 ;  /* 0x000000ffff117224 */ /* 0x000fe200078e0a11 */
[----:B------:R-:W-:Y:S01]  /*8640*/  LOP3.LUT R9, R12, R23, RZ, 0xc0, !PT ;  /* 0x000000170c097212 */ /* 0x000fe200078ec0ff */
[----:B---3--:R-:W-:Y:S02]  /*8650*/  IMAD.MOV.U32 R8, RZ, RZ, 0x1 ;  /* 0x00000001ff087424 */ /* 0x008fe400078e00ff */
[----:B------:R-:W-:Y:S02]  /*8660*/  IMAD.MOV R7, RZ, RZ, -R6 ;  /* 0x000000ffff077224 */ /* 0x000fe400078e0a06 */
[----:B------:R-:W-:Y:S01]  /*8670*/  IMAD R56, R56, R6, R9 ;  /* 0x0000000638387224 */ /* 0x000fe200078e0209 */
[----:B------:R-:W-:Y:S01]  /*8680*/  LOP3.LUT R9, R14, R11, RZ, 0xc0, !PT ;  /* 0x0000000b0e097212 */ /* 0x000fe200078ec0ff */
[----:B--2---:R-:W-:-:S02]  /*8690*/  IMAD R6, R7, R28, R16 ;  /* 0x0000001c07067224 */ /* 0x004fc400078e0210 */
[----:B------:R-:W-:Y:S02]  /*86a0*/  @P0 IMAD R21, R19, R17, R20 ;  /* 0x0000001113150224 */ /* 0x000fe400078e0214 */
[----:B------:R-:W-:Y:S01]  /*86b0*/  IMAD R7, R6, R18, R9 ;  /* 0x0000001206077224 */ /* 0x000fe200078e0209 */
[----:B------:R-:W-:Y:S01]  /*86c0*/  PRMT R6, R8, 0x7610, R6 ;  /* 0x0000761008067816 */ /* 0x000fe20000000006 */
[----:B------:R-:W-:Y:S02]  /*86d0*/  IMAD R56, R56, R29, R21 ;  /* 0x0000001d38387224 */ /* 0x000fe400078e0215 */
[----:B------:R-:W-:-:S03]  /*86e0*/  IMAD.MOV.U32 R10, RZ, RZ, R15 ;  /* 0x000000ffff0a7224 */ /* 0x000fc600078e000f */
[----:B------:R-:W-:Y:S02]  /*86f0*/  SEL R12, R7, R56, !P0 ;  /* 0x00000038070c7207 */ /* 0x000fe40004000000 */
[----:B------:R-:W-:-:S07]  /*8700*/  SEL R56, R56, R7, !P0 ;  /* 0x0000000738387207 */ /* 0x000fce0004000000 */
.L_x_36:
[----:B------:R-:W-:Y:S01]  /*8710*/  UIADD3 UR5, UR9, UR5, URZ ;  /* 0x0000000509057290 */ /* 0x000fe2000fffe03f */
[----:B------:R-:W-:Y:S01]  /*8720*/  LOP3.LUT P0, RZ, R6, 0xff, RZ, 0xc0, !PT ;  /* 0x000000ff06ff7812 */ /* 0x000fe2000780c0ff */
[----:B------:R-:W-:Y:S02]  /*8730*/  IMAD.MOV.U32 R6, RZ, RZ, R56 ;  /* 0x000000ffff067224 */ /* 0x000fe400078e0038 */
[----:B------:R-:W-:Y:S02]  /*8740*/  USHF.R.U32.HI UR6, URZ, 0x1, UR5 ;  /* 0x000000013f067899 */ /* 0x000fe40008011605 */
[----:B------:R-:W-:Y:S02]  /*8750*/  UISETP.GT.U32.AND UP1, UPT, UR5, 0x1, UPT ;  /* 0x000000010500788c */ /* 0x000fe4000bf24070 */
[----:B------:R-:W-:Y:S02]  /*8760*/  ULOP3.LUT UR6, UR6, 0x1, URZ, 0xc0, !UPT ;  /* 0x0000000106067892 */ /* 0x000fe4000f8ec03f */
[----:B------:R-:W-:-:S02]  /*8770*/  UISETP.LT.U32.AND UP1, UPT, UR9, 0x2, UP1 ;  /* 0x000000020900788c */ /* 0x000fc40008f21070 */
[----:B------:R-:W-:Y:S02]  /*8780*/  UISETP.NE.U32.AND UP0, UPT, UR6, 0x1, UPT ;  /* 0x000000010600788c */ /* 0x000fe4000bf05070 */
[----:B------:R-:W-:Y:S02]  /*8790*/  USEL UR7, URZ, 0x1, !UP1 ;  /* 0x000000013f077887 */ /* 0x000fe4000c800000 */
[----:B------:R-:W-:Y:S02]  /*87a0*/  UISETP.GT.U32.AND UP0, UPT, UR9, 0x1, !UP0 ;  /* 0x000000010900788c */ /* 0x000fe4000c704070 */
[----:B------:R-:W-:Y:S02]  /*87b0*/  ULOP3.LUT UR5, UR5, 0x1, URZ, 0xc0, !UPT ;  /* 0x0000000105057892 */ /* 0x000fe4000f8ec03f */
[----:B------:R-:W-:-:S04]  /*87c0*/  USEL UR6, URZ, 0x1, !UP0 ;  /* 0x000000013f067887 */ /* 0x000fc8000c000000 */
[----:B------:R-:W-:Y:S01]  /*87d0*/  ULOP3.LUT UR4, UR6, UR4, UR7, 0x96, !UPT ;  /* 0x0000000406047292 */ /* 0x000fe2000f8e9607 */
[----:B------:R-:W-:Y:S11]  /*87e0*/  @P0 BRA `(.L_x_39) ;  /* 0xffffff8400dc0947 */ /* 0x000ff6000383ffff */
[----:B------:R-:W-:Y:S05]  /*87f0*/  EXIT ;  /* 0x000000000000794d */ /* 0x000fea0003800000 */
.L_x_3:
[----:B0-----:R-:W-:Y:S01]  /*8800*/  ULDC.64 UR4, c[0x0][0x650] ;  /* 0x0001940000047ab9 */ /* 0x001fe20000000a00 */
        /* <DEDUP_REMOVED lines=25> */
.L_x_41:
[-CC-:B------:R-:W-:Y:S01]  /*89a0*/  SHF.R.U64 R17, R14, R18.reuse, R15.reuse ;  /* 0x000000120e117219 */ /* 0x180fe2000000120f */
[----:B------:R-:W0:Y:S01]  /*89b0*/  LDC.64 R24, c[0x0][0x640] ;  /* 0x00019000ff187b82 */ /* 0x000e220000000a00 */
[----:B------:R-:W-:Y:S01]  /*89c0*/  SHF.R.U32.HI R9, RZ, R18, R15 ;  /* 0x00000012ff097219 */ /* 0x000fe2000001160f */
[----:B------:R-:W-:Y:S01]  /*89d0*/  ULDC UR4, c[0x0][0x150] ;  /* 0x0000540000047ab9 */ /* 0x000fe20000000800 */
[----:B------:R-:W-:Y:S02]  /*89e0*/  IADD3 R13, P0, RZ, -R17, RZ ;  /* 0x80000011ff0d7210 */ /* 0x000fe40007f1e0ff */
[----:B------:R-:W-:-:S03]  /*89f0*/  I2FP.F32.U32 R10, R8 ;  /* 0x00000008000a7245 */ /* 0x000fc60000201000 */
[----:B------:R-:W1:Y:S01]  /*8a00*/  LDC R16, c[0x0][0x618] ;  /* 0x00018600ff107b82 */ /* 0x000e620000000800 */
[----:B------:R-:W-:Y:S02]  /*8a10*/  IMAD.X R9, RZ, RZ, ~R9, P0 ;  /* 0x000000ffff097224 */ /* 0x000fe400000e0e09 */
[----:B------:R-:W-:Y:S01]  /*8a20*/  FMUL R15, R10, UR4 ;  /* 0x000000040a0f7c20 */ /* 0x000fe20008400000 */
[----:B------:R-:W-:Y:S01]  /*8a30*/  IMAD.WIDE.U32 R10, R13, R20, R2 ;  /* 0x000000140d0a7225 */ /* 0x000fe200078e0002 */
[----:B------:R-:W-:-:S03]  /*8a40*/  ULDC UR4, c[0x0][0x154] ;  /* 0x0000550000047ab9 */ /* 0x000fc60000000800 */
[----:B------:R-:W-:Y:S01]  /*8a50*/  IMAD R12, R9, R20, RZ ;  /* 0x00000014090c7224 */ /* 0x000fe200078e02ff */
[----:B------:R-:W2:Y:S01]  /*8a60*/  LDC R19, c[0x0][0x144] ;  /* 0x00005100ff137b82 */ /* 0x000ea20000000800 */
[----:B------:R-:W3:Y:S02]  /*8a70*/  F2I.U32.TRUNC.NTZ R15, R15 ;  /* 0x0000000f000f7305 */ /* 0x000ee4000020f000 */
[----:B------:R-:W-:Y:S02]  /*8a80*/  IMAD R9, R13, R21, R12 ;  /* 0x000000150d097224 */ /* 0x000fe400078e020c */
[----:B------:R-:W-:Y:S02]  /*8a90*/  IMAD.MOV.U32 R12, RZ, RZ, -0x1 ;  /* 0xffffffffff0c7424 */ /* 0x000fe400078e00ff */
[----:B------:R-:W-:Y:S01]  /*8aa0*/  IMAD.IADD R9, R11, 0x1, R9 ;  /* 0x000000010b097824 */ /* 0x000fe200078e0209 */
[----:B------:R-:W4:Y:S01]  /*8ab0*/  LDC R20, c[0x0][0x608] ;  /* 0x00018200ff147b82 */ /* 0x000f220000000800 */
[----:B------:R-:W-:-:S02]  /*8ac0*/  I2FP.F32.U32 R11, R7 ;  /* 0x00000007000b7245 */ /* 0x000fc40000201000 */
[----:B0-----:R-:W-:-:S03]  /*8ad0*/  ISETP.NE.U32.AND P0, PT, R24, RZ, PT ;  /* 0x000000ff1800720c */ /* 0x001fc60003f05070 */
[----:B------:R-:W-:Y:S01]  /*8ae0*/  FMUL R11, R11, UR4 ;  /* 0x000000040b0b7c20 */ /* 0x000fe20008400000 */
[----:B------:R-:W-:Y:S01]  /*8af0*/  ISETP.NE.AND.EX P0, PT, R25, RZ, PT, P0 ;  /* 0x000000ff1900720c */ /* 0x000fe20003f05300 */
[----:B------:R-:W0:Y:S01]  /*8b00*/  LDC R13, c[0x0][0x658] ;  /* 0x00019600ff0d7b82 */ /* 0x000e220000000800 */
[-C--:B-1----:R-:W-:Y:S01]  /*8b10*/  SHF.R.U64 R14, R10, R16.reuse, R9 ;  /* 0x000000100a0e7219 */ /* 0x082fe20000001209 */
[----:B---3--:R-:W-:Y:S01]  /*8b20*/  IMAD.MOV R10, RZ, RZ, -R15 ;  /* 0x000000ffff0a7224 */ /* 0x008fe200078e0a0f */
[----:B------:R-:W-:Y:S02]  /*8b30*/  SHF.R.U32.HI R9, RZ, R16, R9 ;  /* 0x00000010ff097219 */ /* 0x000fe40000011609 */
[----:B------:R1:W3:Y:S03]  /*8b40*/  F2I.U32.TRUNC.NTZ R16, R11 ;  /* 0x0000000b00107305 */ /* 0x0002e6000020f000 */
[----:B------:R-:W1:Y:S01]  /*8b50*/  LDC R18, c[0x0][0x148] ;  /* 0x00005200ff127b82 */ /* 0x000e620000000800 */
[----:B--2---:R-:W-:-:S02]  /*8b60*/  IMAD R23, R19, R10, R8 ;  /* 0x0000000a13177224 */ /* 0x004fc400078e0208 */
[----:B------:R-:W-:-:S05]  /*8b70*/  IMAD.MOV.U32 R10, RZ, RZ, 0x1 ;  /* 0x00000001ff0a7424 */ /* 0x000fca00078e00ff */
[----:B------:R-:W2:Y:S01]  /*8b80*/  LDC R22, c[0x0][0x600] ;  /* 0x00018000ff167b82 */ /* 0x000ea20000000800 */
[-CC-:B----4-:R-:W-:Y:S02]  /*8b90*/  SHF.R.U64 R19, R14, R20.reuse, R9.reuse ;  /* 0x000000140e137219 */ /* 0x190fe40000001209 */
[----:B------:R-:W-:-:S05]  /*8ba0*/  SHF.R.U32.HI R8, RZ, R20, R9 ;  /* 0x00000014ff087219 */ /* 0x000fca0000011609 */
[----:B------:R-:W4:Y:S01]  /*8bb0*/  LDC R26, c[0x0][0x648] ;  /* 0x00019200ff1a7b82 */ /* 0x000f220000000800 */
[-CC-:B0-----:R-:W-:Y:S02]  /*8bc0*/  SHF.R.U64 R21, R19, R13.reuse, R8.reuse ;  /* 0x0000000d13157219 */ /* 0x181fe40000001208 */
[-C--:B------:R-:W-:Y:S02]  /*8bd0*/  SHF.L.U32 R12, R12, R13.reuse, RZ ;  /* 0x0000000d0c0c7219 */ /* 0x080fe400000006ff */
[-C--:B------:R-:W-:Y:S01]  /*8be0*/  SHF.R.U32.HI R9, RZ, R13.reuse, R8 ;  /* 0x0000000dff097219 */ /* 0x080fe20000011608 */
[----:B------:R-:W-:Y:S01]  /*8bf0*/  IMAD.MOV.U32 R8, RZ, RZ, R21 ;  /* 0x000000ffff087224 */ /* 0x000fe200078e0015 */
[----:B------:R-:W-:Y:S01]  /*8c00*/  SHF.L.U32 R20, R10, R13, RZ ;  /* 0x0000000d0a147219 */ /* 0x000fe200000006ff */
[----:B------:R-:W0:Y:S01]  /*8c10*/  LDC R27, c[0x0][0x638] ;  /* 0x00018e00ff1b7b82 */ /* 0x000e220000000800 */
[----:B------:R-:W-:-:S07]  /*8c20*/  LOP3.LUT R28, RZ, R12, RZ, 0x33, !PT ;  /* 0x0000000cff1c7212 */ /* 0x000fce00078e33ff */
[----:B------:R-:W0:Y:S01]  /*8c30*/  LDC R29, c[0x0][0x610] ;  /* 0x00018400ff1d7b82 */ /* 0x000e220000000800 */
[----:B-1-3--:R-:W-:Y:S05]  /*8c40*/  @!P0 BRA `(.L_x_42) ;  /* 0x0000000000288947 */ /* 0x00afea0003800000 */
[----:B------:R-:W1:Y:S02]  /*8c50*/  LDC R8, c[0x0][0x64c] ;  /* 0x00019300ff087b82 */ /* 0x000e640000000800 */
[----:B-1----:R-:W-:-:S05]  /*8c60*/  IADD3 R13, P0, R21, R8, RZ ;  /* 0x00000008150d7210 */ /* 0x002fca0007f1e0ff */
        /* <DEDUP_REMOVED lines=8> */
.L_x_42:
[----:B------:R-:W-:Y:S01]  /*8cf0*/  ISETP.NE.AND P0, PT, R0, 0x1, PT ;  /* 0x000000010000780c */ /* 0x000fe20003f05270 */
[----:B--2---:R-:W-:Y:S01]  /*8d00*/  VIADD R11, R22, 0xffffffff ;  /* 0xffffffff160b7836 */ /* 0x004fe20000000000 */
[----:B----4-:R-:W-:Y:S01]  /*8d10*/  SHF.R.U64 R9, R8, R26, R9 ;  /* 0x0000001a08097219 */ /* 0x010fe20000001209 */
[----:B------:R-:W-:Y:S01]  /*8d20*/  IMAD.MOV R16, RZ, RZ, -R16 ;  /* 0x000000ffff107224 */ /* 0x000fe200078e0a10 */
[----:B------:R-:W-:Y:S02]  /*8d30*/  LOP3.LUT R8, R19, R28, RZ, 0xc0, !PT ;  /* 0x0000001c13087212 */ /* 0x000fe400078ec0ff */
[----:B------:R-:W-:Y:S01]  /*8d40*/  LOP3.LUT R14, R14, R11, RZ, 0xc0, !PT ;  /* 0x0000000b0e0e7212 */ /* 0x000fe200078ec0ff */
[----:B------:R-:W-:Y:S02]  /*8d50*/  IMAD.MOV R10, RZ, RZ, -R9 ;  /* 0x000000ffff0a7224 */ /* 0x000fe400078e0a09 */
[----:B------:R-:W-:Y:S02]  /*8d60*/  IMAD R8, R20, R9, R8 ;  /* 0x0000000914087224 */ /* 0x000fe400078e0208 */
[----:B------:R-:W-:-:S02]  /*8d70*/  IMAD.MOV.U32 R11, RZ, RZ, 0x1 ;  /* 0x00000001ff0b7424 */ /* 0x000fc400078e00ff */
[----:B------:R-:W-:Y:S02]  /*8d80*/  @P0 IMAD R23, R18, R16, R7 ;  /* 0x0000001012170224 */ /* 0x000fe400078e0207 */
[----:B0-----:R-:W-:Y:S02]  /*8d90*/  IMAD R7, R10, R27, R21 ;  /* 0x0000001b0a077224 */ /* 0x001fe400078e0215 */
[----:B------:R-:W-:Y:S02]  /*8da0*/  IMAD R16, R8, R29, R23 ;  /* 0x0000001d08107224 */ /* 0x000fe400078e0217 */
[----:B------:R-:W-:Y:S02]  /*8db0*/  IMAD R7, R7, R22, R14 ;  /* 0x0000001607077224 */ /* 0x000fe400078e020e */
[----:B------:R-:W-:-:S03]  /*8dc0*/  IMAD.MOV.U32 R10, RZ, RZ, R17 ;  /* 0x000000ffff0a7224 */ /* 0x000fc600078e0011 */
[----:B------:R-:W-:Y:S02]  /*8dd0*/  SEL R19, R7, R16, !P0 ;  /* 0x0000001007137207 */ /* 0x000fe40004000000 */
[----:B------:R-:W-:-:S07]  /*8de0*/  SEL R16, R16, R7, !P0 ;  /* 0x0000000710107207 */ /* 0x000fce0004000000 */
.L_x_40:
[----:B------:R-:W-:-:S08]  /*8df0*/  NOP ;  /* 0x0000000000007918 */ /* 0x000fd00000000000 */
[----:B------:R-:W0:-:S00]  /*8e00*/  USETMAXREG.DEALLOC.CTAPOOL 0x28 ;  /* 0x00000028000079c8 */ /* 0x000e0000080e0500 */
[----:B0-----:R-:W-:-:S13]  /*8e10*/  ISETP.NE.AND P0, PT, R6, RZ, PT ;  /* 0x000000ff0600720c */ /* 0x001fda0003f05270 */
[----:B------:R-:W-:Y:S05]  /*8e20*/  @P0 EXIT ;  /* 0x000000000000094d */ /* 0x000fea0003800000 */
[----:B------:R-:W-:Y:S01]  /*8e30*/  LOP3.LUT P0, RZ, R11, 0xff, RZ, 0xc0, !PT ;  /* 0x000000ff0bff7812 */ /* 0x000fe2000780c0ff */
[----:B------:R-:W-:Y:S02]  /*8e40*/  IMAD.MOV.U32 R13, RZ, RZ, 0x1 ;  /* 0x00000001ff0d7424 */ /* 0x000fe400078e00ff */
[----:B------:R-:W-:-:S10]  /*8e50*/  IMAD.MOV.U32 R12, RZ, RZ, RZ ;  /* 0x000000ffff0c7224 */ /* 0x000fd400078e00ff */
[----:B------:R-:W-:Y:S05]  /*8e60*/  @!P0 BRA `(.L_x_43) ;  /* 0x0000000c00648947 */ /* 0x000fea0003800000 */
[----:B------:R-:W0:Y:S01]  /*8e70*/  LDC R6, c[0x0][0x28c] ;  /* 0x0000a300ff067b82 */ /* 0x000e220000000800 */
[----:B------:R-:W-:Y:S01]  /*8e80*/  ULDC UR5, c[0x0][0x658] ;  /* 0x0001960000057ab9 */ /* 0x000fe20000000800 */
[----:B------:R-:W-:Y:S01]  /*8e90*/  UMOV UR7, 0xffffffff ;  /* 0xffffffff00077882 */ /* 0x000fe20000000000 */
[----:B------:R-:W-:Y:S01]  /*8ea0*/  ULDC UR6, c[0x0][0xc] ;  /* 0x0000030000067ab9 */ /* 0x000fe20000000800 */
[----:B------:R-:W-:Y:S01]  /*8eb0*/  USHF.L.U32 UR9, UR7, UR5, URZ ;  /* 0x0000000507097299 */ /* 0x000fe2000800063f */
[C---:B------:R-:W-:Y:S01]  /*8ec0*/  LOP3.LUT P3, RZ, R4.reuse, 0x7f, RZ, 0xc0, !PT ;  /* 0x0000007f04ff7812 */ /* 0x040fe2000786c0ff */
[----:B------:R-:W-:Y:S01]  /*8ed0*/  UMOV UR8, 0x1 ;  /* 0x0000000100087882 */ /* 0x000fe20000000000 */
[----:B------:R-:W-:Y:S01]  /*8ee0*/  ULDC UR7, c[0x0][0x10] ;  /* 0x0000040000077ab9 */ /* 0x000fe20000000800 */
[----:B------:R-:W-:Y:S01]  /*8ef0*/  LOP3.LUT P0, RZ, R4, 0x1f, RZ, 0xc0, !PT ;  /* 0x0000001f04ff7812 */ /* 0x000fe2000780c0ff */
[----:B------:R-:W-:Y:S01]  /*8f00*/  UIMAD.WIDE.U32 UR6, UR6, UR7, URZ ;  /* 0x00000007060672a5 */ /* 0x000fe2000f8e003f */
[----:B------:R-:W-:Y:S01]  /*8f10*/  BSSY B0, `(.L_x_43) ;  /* 0x00000ce000007945 */ /* 0x000fe20003800000 */
[----:B------:R-:W-:Y:S01]  /*8f20*/  USHF.L.U32 UR5, UR8, UR5, URZ ;  /* 0x0000000508057299 */ /* 0x000fe2000800063f */
[----:B------:R-:W-:Y:S01]  /*8f30*/  IMAD.MOV.U32 R15, RZ, RZ, 0x1 ;  /* 0x00000001ff0f7424 */ /* 0x000fe200078e00ff */
[----:B------:R-:W-:Y:S01]  /*8f40*/  LOP3.LUT R18, R5, 0x2, RZ, 0xfc, !PT ;  /* 0x0000000205127812 */ /* 0x000fe200078efcff */
[----:B------:R-:W-:Y:S01]  /*8f50*/  ULDC UR8, c[0x0][0x14] ;  /* 0x0000050000087ab9 */ /* 0x000fe20000000800 */
[----:B------:R-:W-:Y:S01]  /*8f60*/  PLOP3.LUT P0, PT, P0, P3, PT, 0x8a, 0x0 ;  /* 0x000000000000781c */ /* 0x000fe20000707172 */
[----:B------:R-:W-:Y:S01]  /*8f70*/  UIMAD.WIDE.U32 UR30, UR6, UR8, URZ ;  /* 0x00000008061e72a5 */ /* 0x000fe2000f8e003f */
[----:B------:R-:W-:Y:S01]  /*8f80*/  IMAD.MOV.U32 R13, RZ, RZ, 0x1 ;  /* 0x00000001ff0d7424 */ /* 0x000fe200078e00ff */
[----:B------:R-:W-:Y:S01]  /*8f90*/  UIMAD UR7, UR7, UR8, URZ ;  /* 0x00000008070772a4 */ /* 0x000fe2000f8e023f */
[----:B------:R-:W-:Y:S01]  /*8fa0*/  IMAD.MOV.U32 R12, RZ, RZ, RZ ;  /* 0x000000ffff0c7224 */ /* 0x000fe200078e00ff */
[----:B------:R-:W-:Y:S01]  /*8fb0*/  ULDC UR4, c[0x0][0x600] ;  /* 0x0001800000047ab9 */ /* 0x000fe20000000800 */
[----:B------:R-:W-:-:S02]  /*8fc0*/  ULOP3.LUT UR6, URZ, UR9, URZ, 0x33, !UPT ;  /* 0x000000093f067292 */ /* 0x000fc4000f8e333f */
[----:B------:R-:W-:Y:S01]  /*8fd0*/  UIADD3 UR4, UR4, -0x1, URZ ;  /* 0xffffffff04047890 */ /* 0x000fe2000fffe03f */
[----:B0-----:R-:W-:Y:S01]  /*8fe0*/  VIADD R6, R6, 0xff ;  /* 0x000000ff06067836 */ /* 0x001fe20000000000 */
[----:B------:R-:W-:Y:S01]  /*8ff0*/  UIADD3 UR7, UR31, UR7, URZ ;  /* 0x000000071f077290 */ /* 0x000fe2000fffe03f */
[----:B------:R-:W-:-:S03]  /*9000*/  ULDC.64 UR38, c[0x0][0x198] ;  /* 0x0000660000267ab9 */ /* 0x000fc60000000a00 */
[----:B------:R-:W-:-:S04]  /*9010*/  SHF.R.S32.HI R7, RZ, 0x1f, R6 ;  /* 0x0000001fff077819 */ /* 0x000fc80000011406 */
[----:B------:R-:W-:-:S04]  /*9020*/  LEA.HI R7, R7, R6, RZ, 0x8 ;  /* 0x0000000607077211 */ /* 0x000fc800078f40ff */
[----:B------:R-:W-:-:S05]  /*9030*/  SHF.R.S32.HI R17, RZ, 0x8, R7 ;  /* 0x00000008ff117819 */ /* 0x000fca0000011407 */
[----:B------:R-:W-:-:S07]  /*9040*/  VIADD R14, R17, 0x1 ;  /* 0x00000001110e7836 */ /* 0x000fce0000000000 */
.L_x_55:
[----:B------:R-:W-:-:S03]  /*9050*/  UMOV UR8, 0xffffffff ;  /* 0xffffffff00087882 */ /* 0x000fc60000000000 */
[----:B------:R-:W-:Y:S05]  /*9060*/  BRA.DIV UR8, `(.L_x_44) ;  /* 0x0000000e088c7947 */ /* 0x000fea000b800000 */
[----:B------:R-:W-:-:S13]  /*9070*/  ELECT P1, URZ, PT ;  /* 0x00000000003f782f */ /* 0x000fda0003820000 */
.L_x_64:
[----:B------:R-:W0:Y:S01]  /*9080*/  LDC R4, c[0x0][0x28c] ;  /* 0x0000a300ff047b82 */ /* 0x000e220000000800 */
[----:B------:R-:W-:Y:S01]  /*9090*/  BSSY B1, `(.L_x_45) ;  /* 0x0000043000017945 */ /* 0x000fe20003800000 */
[----:B0-----:R-:W-:-:S13]  /*90a0*/  ISETP.LT.OR P1, PT, R4, 0x1, !P1 ;  /* 0x000000010400780c */ /* 0x001fda0004f21670 */
[----:B------:R-:W-:Y:S05]  /*90b0*/  @P1 BRA `(.L_x_46) ;  /* 0x0000000400001947 */ /* 0x000fea0003800000 */
[----:B------:R-:W-:Y:S02]  /*90c0*/  IMAD R16, R16, 0x180, RZ ;  /* 0x0000018010107824 */ /* 0x000fe400078e02ff */
[----:B------:R-:W-:Y:S02]  /*90d0*/  IMAD.SHL.U32 R19, R19, 0x20, RZ ;  /* 0x0000002013137824 */ /* 0x000fe400078e00ff */
[----:B------:R-:W-:Y:S02]  /*90e0*/  IMAD.MOV.U32 R21, RZ, RZ, RZ ;  /* 0x000000ffff157224 */ /* 0x000fe400078e00ff */
[----:B------:R-:W-:Y:S02]  /*90f0*/  IMAD.MOV.U32 R4, RZ, RZ, R14 ;  /* 0x000000ffff047224 */ /* 0x000fe400078e000e */
[----:B------:R-:W-:Y:S02]  /*9100*/  IMAD.MOV.U32 R6, RZ, RZ, R13 ;  /* 0x000000ffff067224 */ /* 0x000fe400078e000d */
[----:B------:R-:W-:-:S07]  /*9110*/  IMAD.MOV.U32 R7, RZ, RZ, R12 ;  /* 0x000000ffff077224 */ /* 0x000fce00078e000c */
.L_x_50:
[----:B------:R-:W0:Y:S01]  /*9120*/  S2R R9, SR_CgaCtaId ;  /* 0x0000000000097919 */ /* 0x000e220000008800 */
[----:B------:R-:W-:-:S04]  /*9130*/  MOV R8, 0x400 ;  /* 0x0000040000087802 */ /* 0x000fc80000000f00 */
[----:B0-----:R-:W-:Y:S02]  /*9140*/  LEA R20, R9, R8, 0x18 ;  /* 0x0000000809147211 */ /* 0x001fe400078ec0ff */
[----:B------:R-:W-:Y:S01]  /*9150*/  SHF.L.U32 R8, R6, 0x1f, RZ ;  /* 0x0000001f06087819 */ /* 0x000fe200000006ff */
[----:B------:R-:W0:Y:S02]  /*9160*/  @!P3 LDC R9, c[0x0][0x500] ;  /* 0x00014000ff09bb82 */ /* 0x000e240000000800 */
[----:B------:R-:W-:-:S04]  /*9170*/  IMAD R11, R7, 0x8, R20 ;  /* 0x00000008070b7824 */ /* 0x000fc800078e0214 */
[----:B------:R-:W1:Y:S02]  /*9180*/  SYNCS.PHASECHK.TRANS64.TRYWAIT P1, [R11+URZ+0x10], R8 ;  /* 0x000010080b0075a7 */ /* 0x000e64000802017f */
[----:B-1----:R-:W-:Y:S05]  /*9190*/  @!P1 BRA `(.L_x_47) ;  /* 0x0000000c00609947 */ /* 0x002fea0003800000 */
.L_x_65:
[----:B-1----:R-:W-:Y:S01]  /*91a0*/  PRMT R8, R18, 0x9910, RZ ;  /* 0x0000991012087816 */ /* 0x002fe200000000ff */
[----:B0-----:R0:W-:Y:S03]  /*91b0*/  @!P3 SYNCS.ARRIVE.TRANS64 RZ, [R11+URZ], R9 ;  /* 0x000000090bffb9a7 */ /* 0x0011e6000800003f */
[----:B------:R-:W-:-:S13]  /*91c0*/  ISETP.NE.AND P1, PT, R8, 0x2, PT ;  /* 0x000000020800780c */ /* 0x000fda0003f25270 */
[----:B0-----:R-:W-:Y:S05]  /*91d0*/  @P1 BRA `(.L_x_48) ;  /* 0x0000000000041947 */ /* 0x001fea0003800000 */
[----:B------:R-:W-:Y:S01]  /*91e0*/  BPT.TRAP 0x1 ;  /* 0x000000040000795c */ /* 0x000fe20000300000 */
.L_x_48:
[----:B------:R-:W-:Y:S05]  /*91f0*/  @P0 BRA `(.L_x_49) ;  /* 0x0000000000040947 */ /* 0x000fea0003800000 */
[----:B------:R-:W-:Y:S01]  /*9200*/  BPT.TRAP 0x1 ;  /* 0x000000040000795c */ /* 0x000fe20000300000 */
.L_x_49:
[--C-:B------:R-:W-:Y:S01]  /*9210*/  IMAD R8, R7, 0x18000, R20.reuse ;  /* 0x0001800007087824 */ /* 0x100fe200078e0214 */
[----:B------:R-:W-:Y:S01]  /*9220*/  R2UR UR34, R21 ;  /* 0x00000000152272ca */ /* 0x000fe200000e0000 */
[----:B------:R-:W-:Y:S01]  /*9230*/  IMAD R20, R7, 0x2000, R20 ;  /* 0x0000200007147824 */ /* 0x000fe200078e0214 */
[----:B------:R-:W-:Y:S01]  /*9240*/  R2UR UR33, R11 ;  /* 0x000000000b2172ca */ /* 0x000fe200000e0000 */
[----:B------:R-:W-:Y:S01]  /*9250*/  VIADD R4, R4, 0xffffffff ;  /* 0xffffffff04047836 */ /* 0x000fe20000000000 */
[----:B------:R-:W-:Y:S01]  /*9260*/  R2UR UR24, R8 ;  /* 0x00000000081872ca */ /* 0x000fe200000e0000 */
[----:B------:R-:W-:Y:S01]  /*9270*/  UIADD3 UR14, UP0, UR38, 0xf0, URZ ;  /* 0x000000f0260e7890 */ /* 0x000fe2000ff1e03f */
[----:B------:R-:W-:Y:S01]  /*9280*/  R2UR UR8, R20 ;  /* 0x00000000140872ca */ /* 0x000fe200000e0000 */
[----:B------:R-:W-:Y:S01]  /*9290*/  UIADD3 UR40, UP1, UR38, 0x1f0, URZ ;  /* 0x000001f026287890 */ /* 0x000fe2000ff3e03f */
[----:B------:R-:W-:Y:S01]  /*92a0*/  R2UR UR36, R10 ;  /* 0x000000000a2472ca */ /* 0x000fe200000e0000 */
[----:B------:R-:W-:Y:S01]  /*92b0*/  UIADD3.X UR15, URZ, UR39, URZ, UP0, !UPT ;  /* 0x000000273f0f7290 */ /* 0x000fe200087fe43f */
[----:B------:R-:W-:Y:S01]  /*92c0*/  R2UR UR35, R16 ;  /* 0x00000000102372ca */ /* 0x000fe200000e0000 */
[----:B------:R-:W-:Y:S01]  /*92d0*/  UIADD3.X UR41, URZ, UR39, URZ, UP1, !UPT ;  /* 0x000000273f297290 */ /* 0x000fe20008ffe43f */
[----:B------:R-:W-:Y:S01]  /*92e0*/  R2UR UR19, R19 ;  /* 0x00000000131372ca */ /* 0x000fe200000e0000 */
[----:B------:R-:W-:Y:S01]  /*92f0*/  UIADD3 UR26, UR34, 0x80, URZ ;  /* 0x00000080221a7890 */ /* 0x000fe2000fffe03f */
[----:B------:R-:W-:Y:S01]  /*9300*/  ISETP.GT.AND P2, PT, R4, 0x1, PT ;  /* 0x000000010400780c */ /* 0x000fe20003f44270 */
[----:B------:R-:W-:Y:S01]  /*9310*/  VIADD R7, R7, 0x1 ;  /* 0x0000000107077836 */ /* 0x000fe20000000000 */
[----:B------:R-:W-:Y:S01]  /*9320*/  UMOV UR22, 0x0 ;  /* 0x0000000000167882 */ /* 0x000fe20000000000 */
[----:B------:R-:W-:Y:S01]  /*9330*/  UIADD3 UR32, UR24, 0x100, URZ ;  /* 0x0000010018207890 */ /* 0x000fe2000fffe03f */
[----:B------:R-:W-:Y:S01]  /*9340*/  VIADD R21, R21, 0x100 ;  /* 0x0000010015157836 */ /* 0x000fe20000000000 */
[----:B------:R-:W-:Y:S01]  /*9350*/  UIADD3 UR24, UR24, 0xc100, URZ ;  /* 0x0000c10018187890 */ /* 0x000fe2000fffe03f */
[----:B------:R-:W-:Y:S01]  /*9360*/  ISETP.NE.AND P1, PT, R7, 0x2, PT ;  /* 0x000000020700780c */ /* 0x000fe20003f25270 */
[----:B------:R-:W-:-:S02]  /*9370*/  UIADD3 UR16, UR8, 0x30100, URZ ;  /* 0x0003010008107890 */ /* 0x000fc4000fffe03f */
[----:B------:R-:W-:Y:S01]  /*9380*/  UIADD3 UR8, UR8, 0x31100, URZ ;  /* 0x0003110008087890 */ /* 0x000fe2000fffe03f */
[----:B------:R-:W-:Y:S01]  /*9390*/  SEL R9, RZ, 0x1, P1 ;  /* 0x00000001ff097807 */ /* 0x000fe20000800000 */
[----:B------:R-:W-:Y:S01]  /*93a0*/  UMOV UR23, 0x10000000 ;  /* 0x1000000000177882 */ /* 0x000fe20000000000 */
[----:B------:R-:W-:Y:S01]  /*93b0*/  UMOV UR25, UR33 ;  /* 0x0000002100197c82 */ /* 0x000fe20008000000 */
[----:B------:R-:W-:Y:S01]  /*93c0*/  UMOV UR28, UR36 ;  /* 0x00000024001c7c82 */ /* 0x000fe20008000000 */
[----:B------:R-:W-:Y:S01]  /*93d0*/  UMOV UR27, UR35 ;  /* 0x00000023001b7c82 */ /* 0x000fe20008000000 */
[----:B------:R-:W-:Y:S01]  /*93e0*/  UMOV UR17, UR33 ;  /* 0x0000002100117c82 */ /* 0x000fe20008000000 */
[----:B------:R-:W-:Y:S01]  /*93f0*/  UMOV UR18, UR34 ;  /* 0x0000002200127c82 */ /* 0x000fe20008000000 */
[----:B------:R-:W-:Y:S01]  /*9400*/  UMOV UR20, UR36 ;  /* 0x0000002400147c82 */ /* 0x000fe20008000000 */
[----:B------:R0:W-:Y:S01]  /*9410*/  UTMALDG.3D [UR32], [UR14], desc[UR22] ;  /* 0x000016200e0075b4 */ /* 0x0001e20008011000 */
[----:B------:R-:W-:Y:S01]  /*9420*/  UMOV UR9, UR33 ;  /* 0x0000002100097c82 */ /* 0x000fe20008000000 */
[----:B------:R-:W-:Y:S01]  /*9430*/  UMOV UR11, UR19 ;  /* 0x00000013000b7c82 */ /* 0x000fe20008000000 */
[----:B------:R-:W-:Y:S01]  /*9440*/  UMOV UR12, UR36 ;  /* 0x00000024000c7c82 */ /* 0x000fe20008000000 */
[----:B------:R-:W-:Y:S01]  /*9450*/  UMOV UR10, UR26 ;  /* 0x0000001a000a7c82 */ /* 0x000fe20008000000 */
[----:B------:R-:W-:-:S02]  /*9460*/  LOP3.LUT R6, R6, R9, RZ, 0x3c, !PT ;  /* 0x0000000906067212 */ /* 0x000fc400078e3cff */
[----:B------:R-:W-:Y:S01]  /*9470*/  SEL R7, R7, RZ, P1 ;  /* 0x000000ff07077207 */ /* 0x000fe20000800000 */
[----:B------:R0:W-:Y:S01]  /*9480*/  UTMALDG.3D [UR24], [UR14], desc[UR22] ;  /* 0x000016180e0075b4 */ /* 0x0001e20008011000 */
[----:B------:R0:W-:Y:S01]  /*9490*/  UTMALDG.3D [UR16], [UR40], desc[UR22] ;  /* 0x00001610280075b4 */ /* 0x0001e20008011000 */
[----:B------:R0:W-:Y:S02]  /*94a0*/  UTMALDG.3D [UR8], [UR40], desc[UR22] ;  /* 0x00001608280075b4 */ /* 0x0001e40008011000 */
[----:B0-----:R-:W-:Y:S05]  /*94b0*/  @P2 BRA `(.L_x_50) ;  /* 0xfffffffc00182947 */ /* 0x001fea000383ffff */
.L_x_46:
[----:B------:R-:W-:Y:S05]  /*94c0*/  BSYNC B1 ;  /* 0x0000000000017941 */ /* 0x000fea0003800000 */
.L_x_45:
[----:B------:R-:W-:Y:S01]  /*94d0*/  LOP3.LUT P2, RZ, R15, 0xff, RZ, 0xc0, !PT ;  /* 0x000000ff0fff7812 */ /* 0x000fe2000784c0ff */
[----:B------:R-:W-:Y:S01]  /*94e0*/  IMAD.IADD R12, R17, 0x1, R12 ;  /* 0x00000001110c7824 */ /* 0x000fe200078e020c */
[----:B------:R-:W-:Y:S01]  /*94f0*/  IADD3 R2, P4, R2, UR30, RZ ;  /* 0x0000001e02027c10 */ /* 0x000fe2000ff9e0ff */
[----:B------:R-:W-:Y:S01]  /*9500*/  ULDC.64 UR8, c[0x0][0x650] ;  /* 0x0001940000087ab9 */ /* 0x000fe20000000a00 */
[----:B------:R-:W-:Y:S01]  /*9510*/  BSSY B1, `(.L_x_51) ;  /* 0x000006b000017945 */ /* 0x000fe20003800000 */
[----:B------:R-:W-:Y:S01]  /*9520*/  IMAD.MOV.U32 R16, RZ, RZ, -0x1 ;  /* 0xffffffffff107424 */ /* 0x000fe200078e00ff */
[----:B------:R-:W-:Y:S01]  /*9530*/  SHF.R.U32.HI R4, RZ, 0x1, R12 ;  /* 0x00000001ff047819 */ /* 0x000fe2000001160c */
[----:B------:R-:W-:Y:S01]  /*9540*/  IMAD.MOV.U32 R19, RZ, RZ, -0x1 ;  /* 0xffffffffff137424 */ /* 0x000fe200078e00ff */
[----:B------:R-:W-:Y:S01]  /*9550*/  ISETP.GT.U32.AND P1, PT, R12, 0x1, PT ;  /* 0x000000010c00780c */ /* 0x000fe20003f24070 */
[----:B------:R-:W-:Y:S01]  /*9560*/  IMAD.MOV.U32 R10, RZ, RZ, -0x1 ;  /* 0xffffffffff0a7424 */ /* 0x000fe200078e00ff */
[----:B------:R-:W-:-:S02]  /*9570*/  LOP3.LUT R4, R4, 0x1, RZ, 0xc0, !PT ;  /* 0x0000000104047812 */ /* 0x000fc400078ec0ff */
[----:B------:R-:W-:Y:S01]  /*9580*/  ISETP.LT.U32.AND P1, PT, R17, 0x2, P1 ;  /* 0x000000021100780c */ /* 0x000fe20000f21070 */
[----:B------:R-:W0:Y:S01]  /*9590*/  @P2 S2R R7, SR_CgaCtaId ;  /* 0x0000000000072919 */ /* 0x000e220000008800 */
[----:B------:R-:W-:Y:S02]  /*95a0*/  @P2 MOV R6, 0x400 ;  /* 0x0000040000062802 */ /* 0x000fe40000000f00 */
[----:B------:R-:W-:Y:S02]  /*95b0*/  IADD3.X R3, R3, UR7, RZ, P4, !PT ;  /* 0x0000000703037c10 */ /* 0x000fe4000a7fe4ff */
[----:B------:R-:W-:Y:S02]  /*95c0*/  ISETP.GE.U32.AND P4, PT, R2, UR8, PT ;  /* 0x0000000802007c0c */ /* 0x000fe4000bf86070 */
[----:B------:R-:W-:Y:S02]  /*95d0*/  LOP3.LUT R12, R12, 0x1, RZ, 0xc0, !PT ;  /* 0x000000010c0c7812 */ /* 0x000fe400078ec0ff */
[----:B------:R-:W-:-:S02]  /*95e0*/  PRMT R15, RZ, 0x7610, R15 ;  /* 0x00007610ff0f7816 */ /* 0x000fc4000000000f */
[----:B0-----:R-:W-:-:S04]  /*95f0*/  @P2 LEA R6, R7, R6, 0x18 ;  /* 0x0000000607062211 */ /* 0x001fc800078ec0ff */
[----:B------:R0:W-:Y:S01]  /*9600*/  @P2 SYNCS.ARRIVE.TRANS64.A1T0 RZ, [R6+URZ+0x38], RZ ;  /* 0x000038ff06ff29a7 */ /* 0x0001e2000810003f */
[----:B------:R-:W-:Y:S02]  /*9610*/  ISETP.NE.U32.AND P2, PT, R4, 0x1, PT ;  /* 0x000000010400780c */ /* 0x000fe40003f45070 */
[----:B------:R-:W-:Y:S02]  /*9620*/  SEL R4, RZ, 0x1, !P1 ;  /* 0x00000001ff047807 */ /* 0x000fe40004800000 */
[----:B------:R-:W-:Y:S02]  /*9630*/  ISETP.GE.U32.AND.EX P1, PT, R3, UR9, PT, P4 ;  /* 0x0000000903007c0c */ /* 0x000fe4000bf26140 */
[----:B------:R-:W-:-:S04]  /*9640*/  ISETP.GT.U32.AND P2, PT, R17, 0x1, !P2 ;  /* 0x000000011100780c */ /* 0x000fc80005744070 */
[----:B0-----:R-:W-:-:S04]  /*9650*/  SEL R6, RZ, 0x1, !P2 ;  /* 0x00000001ff067807 */ /* 0x001fc80005000000 */
[--C-:B------:R-:W-:Y:S02]  /*9660*/  LOP3.LUT R13, R6, R13, R4.reuse, 0x96, !PT ;  /* 0x0000000d060d7212 */ /* 0x100fe400078e9604 */
[----:B------:R-:W-:Y:S01]  /*9670*/  PRMT R4, RZ, 0x7610, R4 ;  /* 0x00007610ff047816 */ /* 0x000fe20000000004 */
[----:B------:R-:W-:Y:S06]  /*9680*/  @P1 BRA `(.L_x_52) ;  /* 0x00000004004c1947 */ /* 0x000fec0003800000 */
[----:B------:R-:W-:Y:S01]  /*9690*/  ULDC.64 UR8, c[0x0][0x628] ;  /* 0x00018a0000087ab9 */ /* 0x000fe20000000a00 */
[----:B------:R-:W0:Y:S01]  /*96a0*/  S2R R16, SR_CTAID.X ;  /* 0x0000000000107919 */ /* 0x000e220000002500 */
[----:B------:R-:W-:Y:S01]  /*96b0*/  ISETP.NE.U32.AND P1, PT, RZ, UR8, PT ;  /* 0x00000008ff007c0c */ /* 0x000fe2000bf25070 */
[----:B------:R-:W-:Y:S01]  /*96c0*/  ULDC UR11, c[0x0][0x630] ;  /* 0x00018c00000b7ab9 */ /* 0x000fe20000000800 */
[----:B------:R-:W-:Y:S01]  /*96d0*/  IMAD.MOV.U32 R6, RZ, RZ, R2 ;  /* 0x000000ffff067224 */ /* 0x000fe200078e0002 */
[----:B------:R-:W1:Y:S01]  /*96e0*/  S2R R4, SR_CTAID.Y ;  /* 0x0000000000047919 */ /* 0x000e620000002600 */
[----:B------:R-:W-:Y:S01]  /*96f0*/  ISETP.NE.AND.EX P1, PT, RZ, UR9, PT, P1 ;  /* 0x00000009ff007c0c */ /* 0x000fe2000bf25310 */
[----:B------:R-:W-:-:S12]  /*9700*/  IMAD.MOV.U32 R7, RZ, RZ, R3 ;  /* 0x000000ffff077224 */ /* 0x000fd800078e0003 */
[----:B------:R-:W-:Y:S05]  /*9710*/  @!P1 BRA `(.L_x_53) ;  /* 0x0000000000289947 */ /* 0x000fea0003800000 */
[----:B------:R-:W-:Y:S02]  /*9720*/  ULDC UR10, c[0x0][0x634] ;  /* 0x00018d00000a7ab9 */ /* 0x000fe40000000800 */
[----:B------:R-:W-:-:S05]  /*9730*/  IADD3 R11, P1, R2, UR10, RZ ;  /* 0x0000000a020b7c10 */ /* 0x000fca000ff3e0ff */
[----:B------:R-:W-:-:S04]  /*9740*/  IMAD.X R19, RZ, RZ, R3, P1 ;  /* 0x000000ffff137224 */ /* 0x000fc800008e0603 */
[----:B------:R-:W-:-:S04]  /*9750*/  IMAD.WIDE.U32 R8, R19, UR8, RZ ;  /* 0x0000000813087c25 */ /* 0x000fc8000f8e00ff */
[----:B------:R-:W-:-:S04]  /*9760*/  IMAD.WIDE.U32 R8, P1, R11, UR9, R8 ;  /* 0x000000090b087c25 */ /* 0x000fc8000f820008 */
[----:B------:R-:W-:-:S04]  /*9770*/  IMAD.WIDE.U32 R10, R11, UR8, RZ ;  /* 0x000000080b0a7c25 */ /* 0x000fc8000f8e00ff */
[----:B------:R-:W-:Y:S01]  /*9780*/  IMAD.X R7, RZ, RZ, RZ, P1 ;  /* 0x000000ffff077224 */ /* 0x000fe200008e06ff */
[----:B------:R-:W-:Y:S01]  /*9790*/  IADD3 RZ, P1, R11, R8, RZ ;  /* 0x000000080bff7210 */ /* 0x000fe20007f3e0ff */
[----:B------:R-:W-:-:S04]  /*97a0*/  IMAD.MOV.U32 R6, RZ, RZ, R9 ;  /* 0x000000ffff067224 */ /* 0x000fc800078e0009 */
[----:B------:R-:W-:-:S08]  /*97b0*/  IMAD.WIDE.U32.X R6, R19, UR9, R6, P1 ;  /* 0x0000000913067c25 */ /* 0x000fd000088e0406 */
.L_x_53:
[--C-:B------:R-:W-:Y:S01]  /*97c0*/  SHF.R.U64 R10, R6, UR11, R7.reuse ;  /* 0x0000000b060a7c19 */ /* 0x100fe20008001207 */
[----:B------:R-:W-:Y:S01]  /*97d0*/  ULDC.64 UR8, c[0x0][0x620] ;  /* 0x0001880000087ab9 */ /* 0x000fe20000000a00 */
[----:B------:R-:W-:Y:S01]  /*97e0*/  SHF.R.U32.HI R6, RZ, UR11, R7 ;  /* 0x0000000bff067c19 */ /* 0x000fe20008011607 */
[----:B------:R-:W2:Y:S01]  /*97f0*/  LDC R25, c[0x0][0x144] ;  /* 0x00005100ff197b82 */ /* 0x000ea20000000800 */
[----:B------:R-:W-:Y:S01]  /*9800*/  IADD3 R9, P1, RZ, -R10, RZ ;  /* 0x8000000aff097210 */ /* 0x000fe20007f3e0ff */
[----:B------:R-:W-:Y:S01]  /*9810*/  ULDC.64 UR12, c[0x0][0x640] ;  /* 0x00019000000c7ab9 */ /* 0x000fe20000000a00 */
[----:B0-----:R-:W-:Y:S01]  /*9820*/  I2FP.F32.U32 R11, R16 ;  /* 0x00000010000b7245 */ /* 0x001fe20000201000 */
[----:B------:R-:W-:Y:S02]  /*9830*/  ULDC UR10, c[0x0][0x608] ;  /* 0x00018200000a7ab9 */ /* 0x000fe40000000800 */
[----:B------:R-:W-:Y:S01]  /*9840*/  IMAD.X R6, RZ, RZ, ~R6, P1 ;  /* 0x000000ffff067224 */ /* 0x000fe200008e0e06 */
[----:B------:R-:W-:Y:S01]  /*9850*/  ISETP.NE.U32.AND P1, PT, RZ, UR12, PT ;  /* 0x0000000cff007c0c */ /* 0x000fe2000bf25070 */
[----:B------:R-:W0:Y:S02]  /*9860*/  LDC R21, c[0x0][0x148] ;  /* 0x00005200ff157b82 */ /* 0x000e240000000800 */
[----:B------:R-:W-:Y:S01]  /*9870*/  IMAD R8, R6, UR8, RZ ;  /* 0x0000000806087c24 */ /* 0x000fe2000f8e02ff */
[----:B------:R-:W-:Y:S01]  /*9880*/  ISETP.NE.AND.EX P1, PT, RZ, UR13, PT, P1 ;  /* 0x0000000dff007c0c */ /* 0x000fe2000bf25310 */
[----:B------:R-:W-:Y:S01]  /*9890*/  IMAD.WIDE.U32 R6, R9, UR8, R2 ;  /* 0x0000000809067c25 */ /* 0x000fe2000f8e0002 */
[----:B------:R-:W-:-:S03]  /*98a0*/  ULDC UR8, c[0x0][0x150] ;  /* 0x0000540000087ab9 */ /* 0x000fc60000000800 */
[----:B------:R-:W-:Y:S02]  /*98b0*/  IMAD R9, R9, UR9, R8 ;  /* 0x0000000909097c24 */ /* 0x000fe4000f8e0208 */
[----:B------:R-:W-:Y:S01]  /*98c0*/  FMUL R8, R11, UR8 ;  /* 0x000000080b087c20 */ /* 0x000fe20008400000 */
[----:B------:R-:W-:Y:S01]  /*98d0*/  ULDC UR8, c[0x0][0x618] ;  /* 0x0001860000087ab9 */ /* 0x000fe20000000800 */
[----:B------:R-:W-:Y:S01]  /*98e0*/  ULDC UR9, c[0x0][0x154] ;  /* 0x0000550000097ab9 */ /* 0x000fe20000000800 */
[----:B------:R-:W-:-:S03]  /*98f0*/  IMAD.IADD R7, R7, 0x1, R9 ;  /* 0x0000000107077824 */ /* 0x000fc600078e0209 */
[----:B------:R-:W3:Y:S02]  /*9900*/  F2I.U32.TRUNC.NTZ R8, R8 ;  /* 0x0000000800087305 */ /* 0x000ee4000020f000 */
[----:B------:R-:W-:Y:S02]  /*9910*/  SHF.R.U64 R11, R6, UR8, R7 ;  /* 0x00000008060b7c19 */ /* 0x000fe40008001207 */
[----:B-1----:R-:W-:-:S05]  /*9920*/  I2FP.F32.U32 R6, R4 ;  /* 0x0000000400067245 */ /* 0x002fca0000201000 */
[----:B------:R-:W-:Y:S01]  /*9930*/  FMUL R22, R6, UR9 ;  /* 0x0000000906167c20 */ /* 0x000fe20008400000 */
[----:B------:R-:W-:Y:S01]  /*9940*/  SHF.R.U32.HI R6, RZ, UR8, R7 ;  /* 0x00000008ff067c19 */ /* 0x000fe20008011607 */
[----:B------:R-:W-:-:S03]  /*9950*/  ULDC UR8, c[0x0][0x658] ;  /* 0x0001960000087ab9 */ /* 0x000fc60000000800 */
[--C-:B------:R-:W-:Y:S01]  /*9960*/  SHF.R.U64 R20, R11, UR10, R6.reuse ;  /* 0x0000000a0b147c19 */ /* 0x100fe20008001206 */
[----:B------:R-:W1:Y:S01]  /*9970*/  F2I.U32.TRUNC.NTZ R22, R22 ;  /* 0x0000001600167305 */ /* 0x000e62000020f000 */
[----:B------:R-:W-:Y:S01]  /*9980*/  SHF.R.U32.HI R7, RZ, UR10, R6 ;  /* 0x0000000aff077c19 */ /* 0x000fe20008011606 */
[----:B---3--:R-:W-:-:S03]  /*9990*/  IMAD.MOV R8, RZ, RZ, -R8 ;  /* 0x000000ffff087224 */ /* 0x008fc600078e0a08 */
[--C-:B------:R-:W-:Y:S01]  /*99a0*/  SHF.R.U64 R19, R20, UR8, R7.reuse ;  /* 0x0000000814137c19 */ /* 0x100fe20008001207 */
[----:B--2---:R-:W-:Y:S01]  /*99b0*/  IMAD R16, R25, R8, R16 ;  /* 0x0000000819107224 */ /* 0x004fe200078e0210 */
[----:B------:R-:W-:-:S03]  /*99c0*/  SHF.R.U32.HI R23, RZ, UR8, R7 ;  /* 0x00000008ff177c19 */ /* 0x000fc60008011607 */
[----:B------:R-:W-:Y:S02]  /*99d0*/  IMAD.MOV.U32 R6, RZ, RZ, R19 ;  /* 0x000000ffff067224 */ /* 0x000fe400078e0013 */
[----:B------:R-:W-:Y:S01]  /*99e0*/  IMAD.MOV.U32 R7, RZ, RZ, R23 ;  /* 0x000000ffff077224 */ /* 0x000fe200078e0017 */
[----:B-1----:R-:W-:Y:S06]  /*99f0*/  @!P1 BRA `(.L_x_54) ;  /* 0x0000000000289947 */ /* 0x002fec0003800000 */
[----:B------:R-:W-:Y:S02]  /*9a00*/  ULDC UR8, c[0x0][0x64c] ;  /* 0x0001930000087ab9 */ /* 0x000fe40000000800 */
[----:B------:R-:W-:-:S05]  /*9a10*/  IADD3 R7, P1, R19, UR8, RZ ;  /* 0x0000000813077c10 */ /* 0x000fca000ff3e0ff */
[----:B------:R-:W-:-:S04]  /*9a20*/  IMAD.X R23, RZ, RZ, R23, P1 ;  /* 0x000000ffff177224 */ /* 0x000fc800008e0617 */
[----:B------:R-:W-:-:S04]  /*9a30*/  IMAD.WIDE.U32 R8, R23, UR12, RZ ;  /* 0x0000000c17087c25 */ /* 0x000fc8000f8e00ff */
[----:B------:R-:W-:-:S04]  /*9a40*/  IMAD.WIDE.U32 R8, P1, R7, UR13, R8 ;  /* 0x0000000d07087c25 */ /* 0x000fc8000f820008 */
[----:B------:R-:W-:-:S04]  /*9a50*/  IMAD.WIDE.U32 R6, R7, UR12, RZ ;  /* 0x0000000c07067c25 */ /* 0x000fc8000f8e00ff */
[----:B------:R-:W-:Y:S01]  /*9a60*/  IMAD.MOV.U32 R6, RZ, RZ, R9 ;  /* 0x000000ffff067224 */ /* 0x000fe200078e0009 */
[----:B------:R-:W-:Y:S01]  /*9a70*/  IADD3 RZ, P2, R7, R8, RZ ;  /* 0x0000000807ff7210 */ /* 0x000fe20007f5e0ff */
[----:B------:R-:W-:-:S04]  /*9a80*/  IMAD.X R7, RZ, RZ, RZ, P1 ;  /* 0x000000ffff077224 */ /* 0x000fc800008e06ff */
[----:B------:R-:W-:-:S08]  /*9a90*/  IMAD.WIDE.U32.X R6, R23, UR13, R6, P2 ;  /* 0x0000000d17067c25 */ /* 0x000fd000090e0406 */
.L_x_54:
[----:B------:R-:W-:Y:S01]  /*9aa0*/  ISETP.NE.AND P1, PT, R0, 0x1, PT ;  /* 0x000000010000780c */ /* 0x000fe20003f25270 */
[----:B------:R-:W-:Y:S01]  /*9ab0*/  ULDC UR8, c[0x0][0x648] ;  /* 0x0001920000087ab9 */ /* 0x000fe20000000800 */
[----:B------:R-:W-:Y:S01]  /*9ac0*/  IMAD.MOV R22, RZ, RZ, -R22 ;  /* 0x000000ffff167224 */ /* 0x000fe200078e0a16 */
[----:B------:R-:W-:Y:S01]  /*9ad0*/  SHF.R.U64 R7, R6, UR8, R7 ;  /* 0x0000000806077c19 */ /* 0x000fe20008001207 */
[----:B------:R-:W-:Y:S01]  /*9ae0*/  ULDC UR8, c[0x0][0x638] ;  /* 0x00018e0000087ab9 */ /* 0x000fe20000000800 */
[----:B------:R-:W-:Y:S01]  /*9af0*/  LOP3.LUT R20, R20, UR6, RZ, 0xc0, !PT ;  /* 0x0000000614147c12 */ /* 0x000fe2000f8ec0ff */
[----:B------:R-:W-:Y:S01]  /*9b00*/  ULDC UR9, c[0x0][0x610] ;  /* 0x0001840000097ab9 */ /* 0x000fe20000000800 */
[----:B------:R-:W-:-:S06]  /*9b10*/  LOP3.LUT R6, R11, UR4, RZ, 0xc0, !PT ;  /* 0x000000040b067c12 */ /* 0x000fcc000f8ec0ff */
[----:B0-----:R-:W-:Y:S02]  /*9b20*/  @P1 IMAD R16, R21, R22, R4 ;  /* 0x0000001615101224 */ /* 0x001fe400078e0204 */
[----:B------:R-:W-:Y:S02]  /*9b30*/  IMAD.MOV R4, RZ, RZ, -R7 ;  /* 0x000000ffff047224 */ /* 0x000fe400078e0a07 */
[----:B------:R-:W-:Y:S02]  /*9b40*/  IMAD R7, R7, UR5, R20 ;  /* 0x0000000507077c24 */ /* 0x000fe4000f8e0214 */
[----:B------:R-:W-:Y:S01]  /*9b50*/  IMAD R19, R4, UR8, R19 ;  /* 0x0000000804137c24 */ /* 0x000fe2000f8e0213 */
[----:B------:R-:W-:Y:S01]  /*9b60*/  ULDC UR8, c[0x0][0x600] ;  /* 0x0001800000087ab9 */ /* 0x000fe20000000800 */
[----:B------:R-:W-:Y:S02]  /*9b70*/  IMAD R16, R7, UR9, R16 ;  /* 0x0000000907107c24 */ /* 0x000fe4000f8e0210 */
[----:B------:R-:W-:-:S02]  /*9b80*/  IMAD R7, R19, UR8, R6 ;  /* 0x0000000813077c24 */ /* 0x000fc4000f8e0206 */
[----:B------:R-:W-:-:S03]  /*9b90*/  IMAD.MOV.U32 R4, RZ, RZ, 0x1 ;  /* 0x00000001ff047424 */ /* 0x000fc600078e00ff */
[----:B------:R-:W-:Y:S02]  /*9ba0*/  SEL R19, R7, R16, !P1 ;  /* 0x0000001007137207 */ /* 0x000fe40004800000 */
[----:B------:R-:W-:-:S07]  /*9bb0*/  SEL R16, R16, R7, !P1 ;  /* 0x0000000710107207 */ /* 0x000fce0004800000 */
.L_x_52:
[----:B------:R-:W-:Y:S05]  /*9bc0*/  BSYNC B1 ;  /* 0x0000000000017941 */ /* 0x000fea0003800000 */
.L_x_51:
[----:B------:R-:W-:-:S13]  /*9bd0*/  LOP3.LUT P1, RZ, R4, 0xff, RZ, 0xc0, !PT ;  /* 0x000000ff04ff7812 */ /* 0x000fda000782c0ff */
[----:B------:R-:W-:Y:S05]  /*9be0*/  @P1 BRA `(.L_x_55) ;  /* 0xfffffff400181947 */ /* 0x000fea000383ffff */
[----:B------:R-:W-:Y:S05]  /*9bf0*/  BSYNC B0 ;  /* 0x0000000000007941 */ /* 0x000fea0003800000 */
.L_x_43:
[----:B------:R-:W-:-:S03]  /*9c00*/  UMOV UR8, 0xffffffff ;  /* 0xffffffff00087882 */ /* 0x000fc60000000000 */
[----:B------:R-:W-:Y:S05]  /*9c10*/  BRA.DIV UR8, `(.L_x_56) ;  /* 0x0000000208d47947 */ /* 0x000fea000b800000 */
[----:B------:R-:W-:-:S13]  /*9c20*/  ELECT P0, URZ, PT ;  /* 0x00000000003f782f */ /* 0x000fda0003800000 */
.L_x_68:
[----:B------:R-:W-:Y:S04]  /*9c30*/  BSSY B0, `(.L_x_57) ;  /* 0x0000019000007945 */ /* 0x000fe80003800000 */
[----:B------:R-:W-:Y:S05]  /*9c40*/  @!P0 BRA `(.L_x_58) ;  /* 0x00000000005c8947 */ /* 0x000fea0003800000 */
[----:B------:R-:W-:-:S04]  /*9c50*/  LOP3.LUT R5, R5, 0x2, RZ, 0xfc, !PT ;  /* 0x0000000205057812 */ /* 0x000fc800078efcff */
[----:B------:R-:W-:-:S13]  /*9c60*/  ISETP.NE.AND P0, PT, R5, 0x3, PT ;  /* 0x000000030500780c */ /* 0x000fda0003f05270 */
[----:B------:R-:W-:Y:S05]  /*9c70*/  @!P0 BRA `(.L_x_59) ;  /* 0x0000000000048947 */ /* 0x000fea0003800000 */
[----:B------:R-:W-:Y:S01]  /*9c80*/  BPT.TRAP 0x1 ;  /* 0x000000040000795c */ /* 0x000fe20000300000 */
.L_x_59:
[----:B------:R-:W0:Y:S01]  /*9c90*/  S2R R3, SR_CgaCtaId ;  /* 0x0000000000037919 */ /* 0x000e220000008800 */
[----:B------:R-:W-:Y:S02]  /*9ca0*/  MOV R0, 0x400 ;  /* 0x0000040000007802 */ /* 0x000fe40000000f00 */
[----:B------:R-:W-:Y:S02]  /*9cb0*/  SHF.L.U32 R2, R13, 0x1f, RZ ;  /* 0x0000001f0d027819 */ /* 0x000fe400000006ff */
[----:B0-----:R-:W-:-:S05]  /*9cc0*/  LEA R3, R3, R0, 0x18 ;  /* 0x0000000003037211 */ /* 0x001fca00078ec0ff */
[----:B------:R-:W-:-:S04]  /*9cd0*/  VIADD R3, R3, 0x10 ;  /* 0x0000001003037836 */ /* 0x000fc80000000000 */
[C---:B------:R-:W-:Y:S02]  /*9ce0*/  IMAD R5, R12.reuse, 0x8, R3 ;  /* 0x000000080c057824 */ /* 0x040fe400078e0203 */
[----:B------:R-:W-:Y:S02]  /*9cf0*/  VIADD R12, R12, 0x1 ;  /* 0x000000010c0c7836 */ /* 0x000fe40000000000 */
[----:B------:R-:W0:Y:S03]  /*9d00*/  SYNCS.PHASECHK.TRANS64.TRYWAIT P0, [R5+URZ], R2 ;  /* 0x00000002050075a7 */ /* 0x000e26000800017f */
[----:B------:R-:W-:-:S04]  /*9d10*/  ISETP.NE.AND P1, PT, R12, 0x2, PT ;  /* 0x000000020c00780c */ /* 0x000fc80003f25270 */
[----:B------:R-:W-:Y:S02]  /*9d20*/  SEL R0, RZ, 0x1, P1 ;  /* 0x00000001ff007807 */ /* 0x000fe40000800000 */
[----:B------:R-:W-:Y:S02]  /*9d30*/  SEL R12, R12, RZ, P1 ;  /* 0x000000ff0c0c7207 */ /* 0x000fe40000800000 */
[----:B------:R-:W-:Y:S01]  /*9d40*/  LOP3.LUT R0, R13, R0, RZ, 0x3c, !PT ;  /* 0x000000000d007212 */ /* 0x000fe200078e3cff */
[----:B0-----:R-:W-:Y:S06]  /*9d50*/  @!P0 BRA `(.L_x_60) ;  /* 0x0000000000a88947 */ /* 0x001fec0003800000 */
.L_x_69:
[----:B------:R-:W-:Y:S01]  /*9d60*/  IMAD R3, R12, 0x8, R3 ;  /* 0x000000080c037824 */ /* 0x000fe200078e0203 */
[----:B------:R-:W-:-:S07]  /*9d70*/  SHF.L.U32 R0, R0, 0x1f, RZ ;  /* 0x0000001f00007819 */ /* 0x000fce00000006ff */
.L_x_61:
[----:B-1----:R1:W2:Y:S02]  /*9d80*/  SYNCS.PHASECHK.TRANS64.TRYWAIT P0, [R3+URZ], R0 ;  /* 0x00000000030075a7 */ /* 0x0022a4000800017f */
[----:B--2---:R-:W-:Y:S05]  /*9d90*/  @!P0 NANOSLEEP.SYNCS 0x989680 ;  /* 0x009896800000895d */ /* 0x004fea0003900000 */
[----:B------:R-:W2:Y:S02]  /*9da0*/  @!P0 SYNCS.PHASECHK.TRANS64 P0, [R3+URZ], R0 ;  /* 0x00000000030085a7 */ /* 0x000ea4000800007f */
[----:B--2---:R-:W-:Y:S05]  /*9db0*/  @!P0 BRA `(.L_x_61) ;  /* 0xfffffffc00f08947 */ /* 0x004fea000383ffff */
.L_x_58:
[----:B------:R-:W-:Y:S05]  /*9dc0*/  BSYNC B0 ;  /* 0x0000000000007941 */ /* 0x000fea0003800000 */
.L_x_57:
[----:B------:R-:W-:Y:S05]  /*9dd0*/  EXIT ;  /* 0x000000000000794d */ /* 0x000fea0003800000 */
.L_x_17:
[----:B-1----:R-:W-:-:S04]  /*9de0*/  IMAD.U32 R8, RZ, RZ, UR6 ;  /* 0x00000006ff087e24 */ /* 0x002fc8000f8e00ff */
[----:B------:R1:W2:Y:S03]  /*9df0*/  SYNCS.PHASECHK.TRANS64.TRYWAIT P0, [R8+URZ], R7 ;  /* 0x00000007080075a7 */ /* 0x0002a6000800017f */
[----:B--2---:R-:W-:Y:S05]  /*9e00*/  @!P0 NANOSLEEP.SYNCS 0x989680 ;  /* 0x009896800000895d */ /* 0x004fea0003900000 */
[----:B------:R-:W2:Y:S02]  /*9e10*/  @!P0 SYNCS.PHASECHK.TRANS64 P0, [R8+URZ], R7 ;  /* 0x00000007080085a7 */ /* 0x000ea4000800007f */
[----:B--2---:R-:W-:Y:S05]  /*9e20*/  @!P0 BRA `(.L_x_17) ;  /* 0xfffffffc00ec8947 */ /* 0x004fea000383ffff */
[----:B------:R-:W-:Y:S05]  /*9e30*/  BRA `(.L_x_16) ;  /* 0xffffff7400987947 */ /* 0x000fea000383ffff */
.L_x_23:
[----:B-1----:R-:W-:-:S04]  /*9e40*/  IMAD.U32 R9, RZ, RZ, UR14 ;  /* 0x0000000eff097e24 */ /* 0x002fc8000f8e00ff */
[----:B------:R1:W2:Y:S03]  /*9e50*/  SYNCS.PHASECHK.TRANS64.TRYWAIT P0, [R9+URZ], R8 ;  /* 0x00000008090075a7 */ /* 0x0002a6000800017f */
[----:B--2---:R-:W-:Y:S05]  /*9e60*/  @!P0 NANOSLEEP.SYNCS 0x989680 ;  /* 0x009896800000895d */ /* 0x004fea0003900000 */
[----:B------:R-:W2:Y:S02]  /*9e70*/  @!P0 SYNCS.PHASECHK.TRANS64 P0, [R9+URZ], R8 ;  /* 0x00000008090085a7 */ /* 0x000ea4000800007f */
[----:B--2---:R-:W-:Y:S05]  /*9e80*/  @!P0 BRA `(.L_x_23) ;  /* 0xfffffffc00ec8947 */ /* 0x004fea000383ffff */
[----:B------:R-:W-:Y:S05]  /*9e90*/  BRA `(.L_x_22) ;  /* 0xffffff8400047947 */ /* 0x000fea000383ffff */
.L_x_44:
[----:B------:R-:W-:Y:S01]  /*9ea0*/  BSSY B1, `(.L_x_62) ;  /* 0x0000006000017945 */ /* 0x000fe20003800000 */
[----:B------:R-:W-:-:S07]  /*9eb0*/  IMAD.MOV.U32 R4, RZ, RZ, -0x1 ;  /* 0xffffffffff047424 */ /* 0x000fce00078e00ff */
[----:B------:R-:W-:Y:S05]  /*9ec0*/  WARPSYNC.COLLECTIVE R4, `(.L_x_63) ;  /* 0x00000000040c7348 */ /* 0x000fea0003c00000 */
[----:B------:R-:W-:Y:S02]  /*9ed0*/  ELECT P1, UR62, PT ;  /* 0x00000000003e782f */ /* 0x000fe40003820000 */
[----:B------:R-:W-:Y:S01]  /*9ee0*/  MOV R4, UR62 ;  /* 0x0000003e00047c02 */ /* 0x000fe20008000f00 */
[----:B------:R-:W-:Y:S10]  /*9ef0*/  ENDCOLLECTIVE ;  /* 0x000000000000791b */ /* 0x000ff40003800000 */
.L_x_63:
[----:B------:R-:W-:Y:S05]  /*9f00*/  BSYNC B1 ;  /* 0x0000000000017941 */ /* 0x000fea0003800000 */
.L_x_62:
[----:B------:R-:W-:Y:S05]  /*9f10*/  BRA `(.L_x_64) ;  /* 0xfffffff000587947 */ /* 0x000fea000383ffff */
.L_x_47:
[----:B-1----:R1:W2:Y:S02]  /*9f20*/  SYNCS.PHASECHK.TRANS64.TRYWAIT P1, [R11+URZ+0x10], R8 ;  /* 0x000010080b0075a7 */ /* 0x0022a4000802017f */
[----:B--2---:R-:W-:Y:S05]  /*9f30*/  @!P1 NANOSLEEP.SYNCS 0x989680 ;  /* 0x009896800000995d */ /* 0x004fea0003900000 */
[----:B------:R-:W2:Y:S02]  /*9f40*/  @!P1 SYNCS.PHASECHK.TRANS64 P1, [R11+URZ+0x10], R8 ;  /* 0x000010080b0095a7 */ /* 0x000ea4000802007f */
[----:B--2---:R-:W-:Y:S05]  /*9f50*/  @!P1 BRA `(.L_x_47) ;  /* 0xfffffffc00f09947 */ /* 0x004fea000383ffff */
[----:B------:R-:W-:Y:S05]  /*9f60*/  BRA `(.L_x_65) ;  /* 0xfffffff0008c7947 */ /* 0x000fea000383ffff */
.L_x_56:
[----:B------:R-:W-:Y:S01]  /*9f70*/  BSSY B0, `(.L_x_66) ;  /* 0x0000006000007945 */ /* 0x000fe20003800000 */
[----:B------:R-:W-:-:S07]  /*9f80*/  IMAD.MOV.U32 R4, RZ, RZ, -0x1 ;  /* 0xffffffffff047424 */ /* 0x000fce00078e00ff */
[----:B------:R-:W-:Y:S05]  /*9f90*/  WARPSYNC.COLLECTIVE R4, `(.L_x_67) ;  /* 0x00000000040c7348 */ /* 0x000fea0003c00000 */
[----:B------:R-:W-:Y:S02]  /*9fa0*/  ELECT P1, UR62, PT ;  /* 0x00000000003e782f */ /* 0x000fe40003820000 */
[----:B------:R-:W-:Y:S01]  /*9fb0*/  MOV R4, UR62 ;  /* 0x0000003e00047c02 */ /* 0x000fe20008000f00 */
[----:B------:R-:W-:Y:S10]  /*9fc0*/  ENDCOLLECTIVE ;  /* 0x000000000000791b */ /* 0x000ff40003800000 */
.L_x_67:
[----:B------:R-:W-:Y:S05]  /*9fd0*/  BSYNC B0 ;  /* 0x0000000000007941 */ /* 0x000fea0003800000 */
.L_x_66:
[----:B------:R-:W-:Y:S01]  /*9fe0*/  PLOP3.LUT P0, PT, P1, PT, PT, 0x80, 0x0 ;  /* 0x000000000000781c */ /* 0x000fe20000f0f070 */
[----:B------:R-:W-:-:S12]  /*9ff0*/  BRA `(.L_x_68) ;  /* 0xfffffffc000c7947 */ /* 0x000fd8000383ffff */
.L_x_60:
[----:B0-----:R0:W1:Y:S02]  /*a000*/  SYNCS.PHASECHK.TRANS64.TRYWAIT P0, [R5+URZ], R2 ;  /* 0x00000002050075a7 */ /* 0x001064000800017f */
[----:B-1----:R-:W-:Y:S05]  /*a010*/  @!P0 NANOSLEEP.SYNCS 0x989680 ;  /* 0x009896800000895d */ /* 0x002fea0003900000 */
[----:B------:R-:W1:Y:S02]  /*a020*/  @!P0 SYNCS.PHASECHK.TRANS64 P0, [R5+URZ], R2 ;  /* 0x00000002050085a7 */ /* 0x000e64000800007f */
[----:B-1----:R-:W-:Y:S05]  /*a030*/  @!P0 BRA `(.L_x_60) ;  /* 0xfffffffc00f08947 */ /* 0x002fea000383ffff */
[----:B------:R-:W-:Y:S05]  /*a040*/  BRA `(.L_x_69) ;  /* 0xfffffffc00447947 */ /* 0x000fea000383ffff */
.L_x_70:
[----:B------:R-:W-:-:S00]  /*a050*/  BRA `(.L_x_70) ;  /* 0xfffffffc00fc7947 */ /* 0x000fc0000383ffff */
[----:B------:R-:W-:-:S00]  /*a060*/  NOP ;  /* 0x0000000000007918 */ /* 0x000fc00000000000 */
        /* <DEDUP_REMOVED lines=9> */
.L_x_71:


//--------------------- .nv.shared._ZN7cutlass13device_kernelINS_4gemm6kernel13GemmUniversalIN4cute5tupleIJiiiiEEENS1_10collective13CollectiveMmaINS1_37MainloopSm90TmaGmmaWarpSpecializedFP8ILi2ENS5_IJNS4_1CILi1EEESB_SB_EEENS1_35KernelTmaWarpSpecializedCooperativeEEENS5_IJNSA_ILi384EEENSA_ILi32EEENSA_ILi256EEEEEENS_12float_e4m3_tENS5_IJlSB_lEEESJ_SK_NS4_8TiledMMAINS4_8MMA_AtomIJNS4_4SM904GMMA30MMA_64x32x32_F32E4M3E4M3_SS_TNILNSO_7ScaleInE1ELSQ_1EEEEEENS4_6LayoutINS5_IJNSA_ILi2EEESB_SB_EEENS5_IJSB_NSA_ILi0EEESW_EEEEENS5_IJNS4_10UnderscoreESZ_SZ_EEEEENS4_13SM90_TMA_LOADENS4_14ComposedLayoutINS4_7SwizzleILi3ELi4ELi3EEENS4_18smem_ptr_flag_bitsILi8EEENST_INS5_IJNSA_ILi8EEENSA_ILi128EEEEEENS5_IJS19_SB_EEEEEEEvNS4_8identityES12_S1D_vS1E_EENS_8epilogue10collective6detail29Sm90TmaWarpSpecializedAdapterINS1H_15DefaultEpilogueISJ_SK_SK_NS1G_6thread17LinearCombinationISJ_Li1EffLNS1L_9ScaleType4KindE0ELNS_15FloatRoundStyleE2ESJ_EENS1_15EpilogueDefaultEEEEEvvEEEEvNT_6ParamsE --------------------------
	.section	.nv.shared._ZN7cutlass13device_kernelINS_4gemm6kernel13GemmUniversalIN4cute5tupleIJiiiiEEENS1_10collective13CollectiveMmaINS1_37MainloopSm90TmaGmmaWarpSpecializedFP8ILi2ENS5_IJNS4_1CILi1EEESB_SB_EEENS1_35KernelTmaWarpSpecializedCooperativeEEENS5_IJNSA_ILi384EEENSA_ILi32EEENSA_ILi256EEEEEENS_12float_e4m3_tENS5_IJlSB_lEEESJ_SK_NS4_8TiledMMAINS4_8MMA_AtomIJNS4_4SM904GMMA30MMA_64x32x32_F32E4M3E4M3_SS_TNILNSO_7ScaleInE1ELSQ_1EEEEEENS4_6LayoutINS5_IJNSA_ILi2EEESB_SB_EEENS5_IJSB_NSA_ILi0EEESW_EEEEENS5_IJNS4_10UnderscoreESZ_SZ_EEEEENS4_13SM90_TMA_LOADENS4_14ComposedLayoutINS4_7SwizzleILi3ELi4ELi3EEENS4_18smem_ptr_flag_bitsILi8EEENST_INS5_IJNSA_ILi8EEENSA_ILi128EEEEEENS5_IJS19_SB_EEEEEEEvNS4_8identityES12_S1D_vS1E_EENS_8epilogue10collective6detail29Sm90TmaWarpSpecializedAdapterINS1H_15DefaultEpilogueISJ_SK_SK_NS1G_6thread17LinearCombinationISJ_Li1EffLNS1L_9ScaleType4KindE0ELNS_15FloatRoundStyleE2ESJ_EENS1_15EpilogueDefaultEEEEEvvEEEEvNT_6ParamsE,"aw",@nobits
	.sectionflags	@""
	.align	16
	.zero		1024


//--------------------- .nv.shared.reserved.0     --------------------------
	.section	.nv.shared.reserved.0,"aw",@nobits
	.weak		__nv_reservedSMEM_offset_0_alias
	.size		__nv_reservedSMEM_offset_0_alias, 0, 0
	.other		__nv_reservedSMEM_offset_0_alias,@"STO_CUDA_RESERVED_SHARED STV_DEFAULT"
__nv_reservedSMEM_offset_0_alias:
	.zero		0


//--------------------- .nv.global                --------------------------
	.section	.nv.global,"aw",@nobits
.nv.global:
	.type		_ZN39_INTERNAL_b360edbf_4_k_cu_b352b45a_36924cute1_E,@object
	.size		_ZN39_INTERNAL_b360edbf_4_k_cu_b352b45a_36924cute1_E,(_ZN39_INTERNAL_b360edbf_4_k_cu_b352b45a_36924cuda3std3__45__cpo6cbeginE - _ZN39_INTERNAL_b360edbf_4_k_cu_b352b45a_36924cute1_E)
_ZN39_INTERNAL_b360edbf_4_k_cu_b352b45a_36924cute1_E:
	.zero		1
	.type		_ZN39_INTERNAL_b360edbf_4_k_cu_b352b45a_36924cuda3std3__45__cpo6cbeginE,@object
	.size		_ZN39_INTERNAL_b360edbf_4_k_cu_b352b45a_36924cuda3std3__45__cpo6cbeginE,(_ZN39_INTERNAL_b360edbf_4_k_cu_b352b45a_36924cuda3std3__48in_placeE - _ZN39_INTERNAL_b360edbf_4_k_cu_b352b45a_36924cuda3std3__45__cpo6cbeginE)
_ZN39_INTERNAL_b360edbf_4_k_cu_b352b45a_36924cuda3std3__45__cpo6cbeginE:
	.zero		1
	.type		_ZN39_INTERNAL_b360edbf_4_k_cu_b352b45a_36924cuda3std3__48in_placeE,@object
	.size		_ZN39_INTERNAL_b360edbf_4_k_cu_b352b45a_36924cuda3std3__48in_placeE,(_ZN39_INTERNAL_b360edbf_4_k_cu_b352b45a_36924cuda3std6ranges3__45__cpo9iter_moveE - _ZN39_INTERNAL_b360edbf_4_k_cu_b352b45a_36924cuda3std3__48in_placeE)
_ZN39_INTERNAL_b360edbf_4_k_cu_b352b45a_36924cuda3std3__48in_placeE:
	.zero		1
	.type		_ZN39_INTERNAL_b360edbf_4_k_cu_b352b45a_36924cuda3std6ranges3__45__cpo9iter_moveE,@object
	.size		_ZN39_INTERNAL_b360edbf_4_k_cu_b352b45a_36924cuda3std6ranges3__45__cpo9iter_moveE,(_ZN39_INTERNAL_b360edbf_4_k_cu_b352b45a_36924cuda3std3__45__cpo5beginE - _ZN39_INTERNAL_b360edbf_4_k_cu_b352b45a_36924cuda3std6ranges3__45__cpo9iter_moveE)
_ZN39_INTERNAL_b360edbf_4_k_cu_b352b45a_36924cuda3std6ranges3__45__cpo9iter_moveE:
	.zero		1
	.type		_ZN39_INTERNAL_b360edbf_4_k_cu_b352b45a_36924cuda3std3__45__cpo5beginE,@object
	.size		_ZN39_INTERNAL_b360edbf_4_k_cu_b352b45a_36924cuda3std3__45__cpo5beginE,(_ZN39_INTERNAL_b360edbf_4_k_cu_b352b45a_36924cuda3std3__441_GLOBAL__N__b360edbf_4_k_cu_b352b45a_36926ignoreE - _ZN39_INTERNAL_b360edbf_4_k_cu_b352b45a_36924cuda3std3__45__cpo5beginE)
_ZN39_INTERNAL_b360edbf_4_k_cu_b352b45a_36924cuda3std3__45__cpo5beginE:
	.zero		1
	.type		_ZN39_INTERNAL_b360edbf_4_k_cu_b352b45a_36924cuda3std3__441_GLOBAL__N__b360edbf_4_k_cu_b352b45a_36926ignoreE,@object
	.size		_ZN39_INTERNAL_b360edbf_4_k_cu_b352b45a_36924cuda3std3__441_GLOBAL__N__b360edbf_4_k_cu_b352b45a_36926ignoreE,(_ZN39_INTERNAL_b360edbf_4_k_cu_b352b45a_36924cute7productE - _ZN39_INTERNAL_b360edbf_4_k_cu_b352b45a_36924cuda3std3__441_GLOBAL__N__b360edbf_4_k_cu_b352b45a_36926ignoreE)
_ZN39_INTERNAL_b360edbf_4_k_cu_b352b45a_36924cuda3std3__441_GLOBAL__N__b360edbf_4_k_cu_b352b45a_36926ignoreE:
	.zero		1
	.type		_ZN39_INTERNAL_b360edbf_4_k_cu_b352b45a_36924cute7productE,@object
	.size		_ZN39_INTERNAL_b360edbf_4_k_cu_b352b45a_36924cute7productE,(_ZN39_INTERNAL_b360edbf_4_k_cu_b352b45a_36924cuda3std3__45__cpo3endE - _ZN39_INTERNAL_b360edbf_4_k_cu_b352b45a_36924cute7productE)
_ZN39_INTERNAL_b360edbf_4_k_cu_b352b45a_36924cute7productE:
	.zero		1
	.type		_ZN39_INTERNAL_b360edbf_4_k_cu_b352b45a_36924cuda3std3__45__cpo3endE,@object
	.size		_ZN39_INTERNAL_b360edbf_4_k_cu_b352b45a_36924cuda3std3__45__cpo3endE,(_ZN39_INTERNAL_b360edbf_4_k_cu_b352b45a_36924cuda3std3__419piecewise_constructE - _ZN39_INTERNAL_b360edbf_4_k_cu_b352b45a_36924cuda3std3__45__cpo3endE)
_ZN39_INTERNAL_b360edbf_4_k_cu_b352b45a_36924cuda3std3__45__cpo3endE:
	.zero		1
	.type		_ZN39_INTERNAL_b360edbf_4_k_cu_b352b45a_36924cuda3std3__419piecewise_constructE,@object
	.size		_ZN39_INTERNAL_b360edbf_4_k_cu_b352b45a_36924cuda3std3__419piecewise_constructE,(_ZN39_INTERNAL_b360edbf_4_k_cu_b352b45a_36924cuda3std3__45__cpo4cendE - _ZN39_INTERNAL_b360edbf_4_k_cu_b352b45a_36924cuda3std3__419piecewise_constructE)
_ZN39_INTERNAL_b360edbf_4_k_cu_b352b45a_36924cuda3std3__419piecewise_constructE:
	.zero		1
	.type		_ZN39_INTERNAL_b360edbf_4_k_cu_b352b45a_36924cuda3std3__45__cpo4cendE,@object
	.size		_ZN39_INTERNAL_b360edbf_4_k_cu_b352b45a_36924cuda3std3__45__cpo4cendE,(_ZN39_INTERNAL_b360edbf_4_k_cu_b352b45a_36924cuda3std6ranges3__45__cpo4swapE - _ZN39_INTERNAL_b360edbf_4_k_cu_b352b45a_36924cuda3std3__45__cpo4cendE)
_ZN39_INTERNAL_b360edbf_4_k_cu_b352b45a_36924cuda3std3__45__cpo4cendE:
	.zero		1
	.type		_ZN39_INTERNAL_b360edbf_4_k_cu_b352b45a_36924cuda3std6ranges3__45__cpo4swapE,@object
	.size		_ZN39_INTERNAL_b360edbf_4_k_cu_b352b45a_36924cuda3std6ranges3__45__cpo4swapE,(.L_7 - _ZN39_INTERNAL_b360edbf_4_k_cu_b352b45a_36924cuda3std6ranges3__45__cpo4swapE)
_ZN39_INTERNAL_b360edbf_4_k_cu_b352b45a_36924cuda3std6ranges3__45__cpo4swapE:
	.zero		1
.L_7:


//--------------------- .nv.constant0._ZN7cutlass13device_kernelINS_4gemm6kernel13GemmUniversalIN4cute5tupleIJiiiiEEENS1_10collective13CollectiveMmaINS1_37MainloopSm90TmaGmmaWarpSpecializedFP8ILi2ENS5_IJNS4_1CILi1EEESB_SB_EEENS1_35KernelTmaWarpSpecializedCooperativeEEENS5_IJNSA_ILi384EEENSA_ILi32EEENSA_ILi256EEEEEENS_12float_e4m3_tENS5_IJlSB_lEEESJ_SK_NS4_8TiledMMAINS4_8MMA_AtomIJNS4_4SM904GMMA30MMA_64x32x32_F32E4M3E4M3_SS_TNILNSO_7ScaleInE1ELSQ_1EEEEEENS4_6LayoutINS5_IJNSA_ILi2EEESB_SB_EEENS5_IJSB_NSA_ILi0EEESW_EEEEENS5_IJNS4_10UnderscoreESZ_SZ_EEEEENS4_13SM90_TMA_LOADENS4_14ComposedLayoutINS4_7SwizzleILi3ELi4ELi3EEENS4_18smem_ptr_flag_bitsILi8EEENST_INS5_IJNSA_ILi8EEENSA_ILi128EEEEEENS5_IJS19_SB_EEEEEEEvNS4_8identityES12_S1D_vS1E_EENS_8epilogue10collective6detail29Sm90TmaWarpSpecializedAdapterINS1H_15DefaultEpilogueISJ_SK_SK_NS1G_6thread17LinearCombinationISJ_Li1EffLNS1L_9ScaleType4KindE0ELNS_15FloatRoundStyleE2ESJ_EENS1_15EpilogueDefaultEEEEEvvEEEEvNT_6ParamsE --------------------------
	.section	.nv.constant0._ZN7cutlass13device_kernelINS_4gemm6kernel13GemmUniversalIN4cute5tupleIJiiiiEEENS1_10collective13CollectiveMmaINS1_37MainloopSm90TmaGmmaWarpSpecializedFP8ILi2ENS5_IJNS4_1CILi1EEESB_SB_EEENS1_35KernelTmaWarpSpecializedCooperativeEEENS5_IJNSA_ILi384EEENSA_ILi32EEENSA_ILi256EEEEEENS_12float_e4m3_tENS5_IJlSB_lEEESJ_SK_NS4_8TiledMMAINS4_8MMA_AtomIJNS4_4SM904GMMA30MMA_64x32x32_F32E4M3E4M3_SS_TNILNSO_7ScaleInE1ELSQ_1EEEEEENS4_6LayoutINS5_IJNSA_ILi2EEESB_SB_EEENS5_IJSB_NSA_ILi0EEESW_EEEEENS5_IJNS4_10UnderscoreESZ_SZ_EEEEENS4_13SM90_TMA_LOADENS4_14ComposedLayoutINS4_7SwizzleILi3ELi4ELi3EEENS4_18smem_ptr_flag_bitsILi8EEENST_INS5_IJNSA_ILi8EEENSA_ILi128EEEEEENS5_IJS19_SB_EEEEEEEvNS4_8identityES12_S1D_vS1E_EENS_8epilogue10collective6detail29Sm90TmaWarpSpecializedAdapterINS1H_15DefaultEpilogueISJ_SK_SK_NS1G_6thread17LinearCombinationISJ_Li1EffLNS1L_9ScaleType4KindE0ELNS_15FloatRoundStyleE2ESJ_EENS1_15EpilogueDefaultEEEEEvvEEEEvNT_6ParamsE,"a",@progbits
	.sectionflags	@""
	.align	4
.nv.constant0._ZN7cutlass13device_kernelINS_4gemm6kernel13GemmUniversalIN4cute5tupleIJiiiiEEENS1_10collective13CollectiveMmaINS1_37MainloopSm90TmaGmmaWarpSpecializedFP8ILi2ENS5_IJNS4_1CILi1EEESB_SB_EEENS1_35KernelTmaWarpSpecializedCooperativeEEENS5_IJNSA_ILi384EEENSA_ILi32EEENSA_ILi256EEEEEENS_12float_e4m3_tENS5_IJlSB_lEEESJ_SK_NS4_8TiledMMAINS4_8MMA_AtomIJNS4_4SM904GMMA30MMA_64x32x32_F32E4M3E4M3_SS_TNILNSO_7ScaleInE1ELSQ_1EEEEEENS4_6LayoutINS5_IJNSA_ILi2EEESB_SB_EEENS5_IJSB_NSA_ILi0EEESW_EEEEENS5_IJNS4_10UnderscoreESZ_SZ_EEEEENS4_13SM90_TMA_LOADENS4_14ComposedLayoutINS4_7SwizzleILi3ELi4ELi3EEENS4_18smem_ptr_flag_bitsILi8EEENST_INS5_IJNSA_ILi8EEENSA_ILi128EEEEEENS5_IJS19_SB_EEEEEEEvNS4_8identityES12_S1D_vS1E_EENS_8epilogue10collective6detail29Sm90TmaWarpSpecializedAdapterINS1H_15DefaultEpilogueISJ_SK_SK_NS1G_6thread17LinearCombinationISJ_Li1EffLNS1L_9ScaleType4KindE0ELNS_15FloatRoundStyleE2ESJ_EENS1_15EpilogueDefaultEEEEEvvEEEEvNT_6ParamsE:
	.zero		1664


//--------------------- SYMBOLS --------------------------

	.type		.nv.reservedSmem.offset0,@object
	.size		.nv.reservedSmem.offset0,0x4
